	.target	sm_90a

	.elftype	@"ET_EXEC"


//--------------------- .note.nv.tkinfo           --------------------------
	.section	.note.nv.tkinfo,"",@"SHT_NOTE"
	.sectionflags	@"SHF_NOTE_NV_TKINFO"
	.tkinfo
        /*0018*/ 	.word	0x00000002
        /*0030*/ 	.string	""
        /*0030*/ 	.string	"ptxas"
        /*0030*/ 	.string	"Cuda compilation tools, release 13.0, V13.0.88"
        /*0030*/ 	.string	"Build cuda_13.0.r13.0/compiler.36424714_0"
        /*0030*/ 	.string	"-v  -suppress-debug-info  -lineinfo  -arch sm_90a "



//--------------------- .note.nv.cuinfo           --------------------------
	.section	.note.nv.cuinfo,"",@"SHT_NOTE"
	.sectionflags	@"SHF_NOTE_NV_CUINFO"
        /*0018*/ 	.short	0x0002
        /*001a*/ 	.short	0x005a
        /*001c*/ 	.short	0x0082
	.zero		2


//--------------------- .nv.info                  --------------------------
	.section	.nv.info,"",@"SHT_CUDA_INFO"
	.align	4


	//----- nvinfo : EIATTR_REGCOUNT
	.align		4
        /*0000*/ 	.byte	0x04, 0x2f
        /*0002*/ 	.short	(.L_1 - .L_0)
	.align		4
.L_0:
        /*0004*/ 	.word	index@(matmul_kernel)
        /*0008*/ 	.word	0x000000ff


	//----- nvinfo : EIATTR_FRAME_SIZE
	.align		4
.L_1:
        /*000c*/ 	.byte	0x04, 0x11
        /*000e*/ 	.short	(.L_3 - .L_2)
	.align		4
.L_2:
        /*0010*/ 	.word	index@(matmul_kernel)
        /*0014*/ 	.word	0x00000158


	//----- nvinfo : EIATTR_MIN_STACK_SIZE
	.align		4
.L_3:
        /*0018*/ 	.byte	0x04, 0x12
        /*001a*/ 	.short	(.L_5 - .L_4)
	.align		4
.L_4:
        /*001c*/ 	.word	index@(matmul_kernel)
        /*0020*/ 	.word	0x00000158
.L_5:


//--------------------- .nv.compat                --------------------------
	.section	.nv.compat,"",@"SHT_CUDA_COMPAT_INFO"
	.align	4
        /*0000*/ 	.byte	0x02, 0x09, 0x01, 0x00, 0x02, 0x02, 0x04, 0x00, 0x02, 0x05, 0x05, 0x00, 0x03, 0x07, 0x01, 0x01
        /*0010*/ 	.byte	0x02, 0x03, 0x00, 0x00, 0x02, 0x06, 0x01, 0x00, 0x04, 0x0b, 0x08, 0x00, 0x00, 0x00, 0x00, 0x00
        /*0020*/ 	.byte	0x00, 0x00, 0x00, 0x00


//--------------------- .nv.info.matmul_kernel    --------------------------
	.section	.nv.info.matmul_kernel,"",@"SHT_CUDA_INFO"
	.sectionflags	@""
	.align	4


	//----- nvinfo : EIATTR_CUDA_API_VERSION
	.align		4
        /*0000*/ 	.byte	0x04, 0x37
        /*0002*/ 	.short	(.L_7 - .L_6)
.L_6:
        /*0004*/ 	.word	0x00000082


	//----- nvinfo : EIATTR_KPARAM_INFO
	.align		4
.L_7:
        /*0008*/ 	.byte	0x04, 0x17
        /*000a*/ 	.short	(.L_9 - .L_8)
.L_8:
        /*000c*/ 	.word	0x00000000
        /*0010*/ 	.short	0x000d
        /*0012*/ 	.short	0x0048
        /*0014*/ 	.byte	0x00, 0xf4, 0x21, 0x00


	//----- nvinfo : EIATTR_KPARAM_INFO
	.align		4
.L_9:
        /*0018*/ 	.byte	0x04, 0x17
        /*001a*/ 	.short	(.L_11 - .L_10)
.L_10:
        /*001c*/ 	.word	0x00000000
        /*0020*/ 	.short	0x000c
        /*0022*/ 	.short	0x0040
        /*0024*/ 	.byte	0x00, 0xf4, 0x21, 0x00


	//----- nvinfo : EIATTR_KPARAM_INFO
	.align		4
.L_11:
        /*0028*/ 	.byte	0x04, 0x17
        /*002a*/ 	.short	(.L_13 - .L_12)
.L_12:
        /*002c*/ 	.word	0x00000000
        /*0030*/ 	.short	0x000b
        /*0032*/ 	.short	0x0038
        /*0034*/ 	.byte	0x00, 0xf0, 0x11, 0x00


	//----- nvinfo : EIATTR_KPARAM_INFO
	.align		4
.L_13:
        /*0038*/ 	.byte	0x04, 0x17
        /*003a*/ 	.short	(.L_15 - .L_14)
.L_14:
        /*003c*/ 	.word	0x00000000
        /*0040*/ 	.short	0x000a
        /*0042*/ 	.short	0x0034
        /*0044*/ 	.byte	0x00, 0xf0, 0x11, 0x00


	//----- nvinfo : EIATTR_KPARAM_INFO
	.align		4
.L_15:
        /*0048*/ 	.byte	0x04, 0x17
        /*004a*/ 	.short	(.L_17 - .L_16)
.L_16:
        /*004c*/ 	.word	0x00000000
        /*0050*/ 	.short	0x0009
        /*0052*/ 	.short	0x0030
        /*0054*/ 	.byte	0x00, 0xf0, 0x11, 0x00


	//----- nvinfo : EIATTR_KPARAM_INFO
	.align		4
.L_17:
        /*0058*/ 	.byte	0x04, 0x17
        /*005a*/ 	.short	(.L_19 - .L_18)
.L_18:
        /*005c*/ 	.word	0x00000000
        /*0060*/ 	.short	0x0008
        /*0062*/ 	.short	0x002c
        /*0064*/ 	.byte	0x00, 0xf0, 0x11, 0x00


	//----- nvinfo : EIATTR_KPARAM_INFO
	.align		4
.L_19:
        /*0068*/ 	.byte	0x04, 0x17
        /*006a*/ 	.short	(.L_21 - .L_20)
.L_20:
        /*006c*/ 	.word	0x00000000
        /*0070*/ 	.short	0x0007
        /*0072*/ 	.short	0x0028
        /*0074*/ 	.byte	0x00, 0xf0, 0x11, 0x00


	//----- nvinfo : EIATTR_KPARAM_INFO
	.align		4
.L_21:
        /*0078*/ 	.byte	0x04, 0x17
        /*007a*/ 	.short	(.L_23 - .L_22)
.L_22:
        /*007c*/ 	.word	0x00000000
        /*0080*/ 	.short	0x0006
        /*0082*/ 	.short	0x0024
        /*0084*/ 	.byte	0x00, 0xf0, 0x11, 0x00


	//----- nvinfo : EIATTR_KPARAM_INFO
	.align		4
.L_23:
        /*0088*/ 	.byte	0x04, 0x17
        /*008a*/ 	.short	(.L_25 - .L_24)
.L_24:
        /*008c*/ 	.word	0x00000000
        /*0090*/ 	.short	0x0005
        /*0092*/ 	.short	0x0020
        /*0094*/ 	.byte	0x00, 0xf0, 0x11, 0x00


	//----- nvinfo : EIATTR_KPARAM_INFO
	.align		4
.L_25:
        /*0098*/ 	.byte	0x04, 0x17
        /*009a*/ 	.short	(.L_27 - .L_26)
.L_26:
        /*009c*/ 	.word	0x00000000
        /*00a0*/ 	.short	0x0004
        /*00a2*/ 	.short	0x001c
        /*00a4*/ 	.byte	0x00, 0xf0, 0x11, 0x00


	//----- nvinfo : EIATTR_KPARAM_INFO
	.align		4
.L_27:
        /*00a8*/ 	.byte	0x04, 0x17
        /*00aa*/ 	.short	(.L_29 - .L_28)
.L_28:
        /*00ac*/ 	.word	0x00000000
        /*00b0*/ 	.short	0x0003
        /*00b2*/ 	.short	0x0018
        /*00b4*/ 	.byte	0x00, 0xf0, 0x11, 0x00


	//----- nvinfo : EIATTR_KPARAM_INFO
	.align		4
.L_29:
        /*00b8*/ 	.byte	0x04, 0x17
        /*00ba*/ 	.short	(.L_31 - .L_30)
.L_30:
        /*00bc*/ 	.word	0x00000000
        /*00c0*/ 	.short	0x0002
        /*00c2*/ 	.short	0x0010
        /*00c4*/ 	.byte	0x00, 0xf4, 0x21, 0x00


	//----- nvinfo : EIATTR_KPARAM_INFO
	.align		4
.L_31:
        /*00c8*/ 	.byte	0x04, 0x17
        /*00ca*/ 	.short	(.L_33 - .L_32)
.L_32:
        /*00cc*/ 	.word	0x00000000
        /*00d0*/ 	.short	0x0001
        /*00d2*/ 	.short	0x0008
        /*00d4*/ 	.byte	0x00, 0xf4, 0x21, 0x00


	//----- nvinfo : EIATTR_KPARAM_INFO
	.align		4
.L_33:
        /*00d8*/ 	.byte	0x04, 0x17
        /*00da*/ 	.short	(.L_35 - .L_34)
.L_34:
        /*00dc*/ 	.word	0x00000000
        /*00e0*/ 	.short	0x0000
        /*00e2*/ 	.short	0x0000
        /*00e4*/ 	.byte	0x00, 0xf4, 0x21, 0x00


	//----- nvinfo : EIATTR_SPARSE_MMA_MASK
	.align		4
.L_35:
        /*00e8*/ 	.byte	0x03, 0x50
        /*00ea*/ 	.short	0x0000


	//----- nvinfo : EIATTR_MAXREG_COUNT
	.align		4
        /*00ec*/ 	.byte	0x03, 0x1b
        /*00ee*/ 	.short	0x00ff


	//----- nvinfo : EIATTR_NUM_BARRIERS
	.align		4
        /*00f0*/ 	.byte	0x02, 0x4c
        /*00f2*/ 	.byte	0x01
	.zero		1


	//----- nvinfo : EIATTR_ANNOTATIONS
	.align		4
        /*00f4*/ 	.byte	0x04, 0x55
        /*00f6*/ 	.short	(.L_37 - .L_36)


	//   ....[0]....
.L_36:
        /*00f8*/ 	.word	0x00000001
        /*00fc*/ 	.byte	0x40, 0x14, 0x00, 0x00, 0x01, 0x00, 0x00, 0x00, 0x00, 0x18, 0x00, 0x00, 0x01, 0x00, 0x00, 0x00
        /* <DEDUP_REMOVED lines=95> */
        /*06fc*/ 	.byte	0xc0, 0xb4, 0x00, 0x00, 0x01, 0x00, 0x00, 0x00, 0xe0, 0xb4, 0x00, 0x00


	//----- nvinfo : EIATTR_MERCURY_ISA_VERSION
	.align		4
.L_37:
        /*0708*/ 	.byte	0x03, 0x5f
        /*070a*/ 	.short	0x0101


	//----- nvinfo : EIATTR_EXIT_INSTR_OFFSETS
	.align		4
        /*070c*/ 	.byte	0x04, 0x1c
        /*070e*/ 	.short	(.L_39 - .L_38)


	//   ....[0]....
.L_38:
        /*0710*/ 	.word	0x0000eb20


	//   ....[1]....
        /*0714*/ 	.word	0x0000eb40


	//----- nvinfo : EIATTR_REQNTID
	.align		4
.L_39:
        /*0718*/ 	.byte	0x04, 0x10
        /*071a*/ 	.short	(.L_41 - .L_40)
.L_40:
        /*071c*/ 	.word	0x00000080
        /*0720*/ 	.word	0x00000001
        /*0724*/ 	.word	0x00000001


	//----- nvinfo : EIATTR_CBANK_PARAM_SIZE
	.align		4
.L_41:
        /*0728*/ 	.byte	0x03, 0x19
        /*072a*/ 	.short	0x0050


	//----- nvinfo : EIATTR_PARAM_CBANK
	.align		4
        /*072c*/ 	.byte	0x04, 0x0a
        /*072e*/ 	.short	(.L_43 - .L_42)
	.align		4
.L_42:
        /*0730*/ 	.word	index@(.nv.constant0.matmul_kernel)
        /*0734*/ 	.short	0x0210
        /*0736*/ 	.short	0x0050


	//----- nvinfo : EIATTR_SW_WAR
	.align		4
.L_43:
        /*0738*/ 	.byte	0x04, 0x36
        /*073a*/ 	.short	(.L_45 - .L_44)
.L_44:
        /*073c*/ 	.word	0x00000008
.L_45:


//--------------------- .nv.callgraph             --------------------------
	.section	.nv.callgraph,"",@"SHT_CUDA_CALLGRAPH"
	.align	4
	.sectionentsize	8
	.align		4
        /*0000*/ 	.word	0x00000000
	.align		4
        /*0004*/ 	.word	0xffffffff
	.align		4
        /*0008*/ 	.word	0x00000000
	.align		4
        /*000c*/ 	.word	0xfffffffe
	.align		4
        /*0010*/ 	.word	0x00000000
	.align		4
        /*0014*/ 	.word	0xfffffffd
	.align		4
        /*0018*/ 	.word	0x00000000
	.align		4
        /*001c*/ 	.word	0xfffffffc


//--------------------- .text.matmul_kernel       --------------------------
	.section	.text.matmul_kernel,"ax",@progbits
	.align	128
        .global         matmul_kernel
        .type           matmul_kernel,@function
        .size           matmul_kernel,(.L_x_3 - matmul_kernel)
        .other          matmul_kernel,@"STO_CUDA_ENTRY STV_DEFAULT"
matmul_kernel:
.text.matmul_kernel:
[----:B------:R-:W1:Y:S08]  /*0000*/  LDC R1, c[0x0][0x28] ;  /* 0x00000a00ff017b82 */ /* 0x000e700000000800 */
[----:B------:R-:W2:Y:S01]  /*0010*/  LDC.64 R188, c[0x0][0x228] ;  /* 0x00008a00ffbc7b82 */ /* 0x000ea20000000a00 */
[----:B------:R-:W3:Y:S01]  /*0020*/  S2R R5, SR_CTAID.X ;  /* 0x0000000000057919 */ /* 0x000ee20000002500 */
[----:B------:R-:W-:Y:S01]  /*0030*/  ULDC.64 UR8, c[0x0][0x218] ;  /* 0x0000860000087ab9 */ /* 0x000fe20000000a00 */
[----:B------:R-:W-:Y:S01]  /*0040*/  ULDC UR5, c[0x0][0x240] ;  /* 0x0000900000057ab9 */ /* 0x000fe20000000800 */
[----:B------:R-:W-:Y:S01]  /*0050*/  ULDC.64 UR6, c[0x0][0x210] ;  /* 0x0000840000067ab9 */ /* 0x000fe20000000a00 */
[----:B------:R-:W4:Y:S01]  /*0060*/  S2R R29, SR_TID.X ;  /* 0x00000000001d7919 */ /* 0x000f220000002100 */
[----:B------:R-:W-:Y:S01]  /*0070*/  ULDC.64 UR16, c[0x0][0x208] ;  /* 0x0000820000107ab9 */ /* 0x000fe20000000a00 */
[----:B-1----:R-:W-:Y:S01]  /*0080*/  VIADD R1, R1, 0xfffffea8 ;  /* 0xfffffea801017836 */ /* 0x002fe20000000000 */
[----:B------:R-:W1:Y:S08]  /*0090*/  S2UR UR4, SR_CgaCtaId ;  /* 0x00000000000479c3 */ /* 0x000e700000008800 */
[----:B------:R-:W5:Y:S01]  /*00a0*/  LDC R185, c[0x0][0x230] ;  /* 0x00008c00ffb97b82 */ /* 0x000f620000000800 */
[----:B--2---:R-:W-:Y:S01]  /*00b0*/  VIADD R0, R189, 0x3f ;  /* 0x0000003fbd007836 */ /* 0x004fe20000000000 */
[----:B------:R-:W-:-:S06]  /*00c0*/  IABS R32, R189 ;  /* 0x000000bd00207213 */ /* 0x000fcc0000000000 */
[----:B------:R-:W2:Y:S01]  /*00d0*/  LDC R197, c[0x0][0x230] ;  /* 0x00008c00ffc57b82 */ /* 0x000ea20000000800 */
[----:B------:R-:W-:Y:S02]  /*00e0*/  IABS R31, R188 ;  /* 0x000000bc001f7213 */ /* 0x000fe40000000000 */
[----:B------:R-:W-:-:S04]  /*00f0*/  SHF.R.S32.HI R3, RZ, 0x1f, R0 ;  /* 0x0000001fff037819 */ /* 0x000fc80000011400 */
[----:B------:R-:W-:Y:S01]  /*0100*/  LEA.HI R3, R3, R0, RZ, 0x6 ;  /* 0x0000000003037211 */ /* 0x000fe200078f30ff */
[----:B------:R-:W5:Y:S01]  /*0110*/  LDC R201, c[0x0][0x230] ;  /* 0x00008c00ffc97b82 */ /* 0x000f620000000800 */
[----:B---3--:R-:W-:Y:S02]  /*0120*/  IABS R8, R5 ;  /* 0x0000000500087213 */ /* 0x008fe40000000000 */
[----:B------:R-:W-:Y:S02]  /*0130*/  SHF.R.S32.HI R3, RZ, 0x6, R3 ;  /* 0x00000006ff037819 */ /* 0x000fe40000011403 */
[----:B----4-:R-:W-:-:S03]  /*0140*/  LOP3.LUT R205, R29, 0x1f, RZ, 0xc0, !PT ;  /* 0x0000001f1dcd7812 */ /* 0x010fc600078ec0ff */
[----:B------:R-:W-:-:S05]  /*0150*/  IMAD.SHL.U32 R4, R3, 0x8, RZ ;  /* 0x0000000803047824 */ /* 0x000fca00078e00ff */
[-C--:B------:R-:W-:Y:S02]  /*0160*/  IABS R7, R4.reuse ;  /* 0x0000000400077213 */ /* 0x080fe40000000000 */
[----:B------:R-:W-:Y:S01]  /*0170*/  IABS R10, R4 ;  /* 0x00000004000a7213 */ /* 0x000fe20000000000 */
[----:B--2---:R-:W-:Y:S01]  /*0180*/  VIADD R197, R197, 0xffffffcf ;  /* 0xffffffcfc5c57836 */ /* 0x004fe20000000000 */
[----:B------:R-:W2:Y:S08]  /*0190*/  I2F.RP R0, R7 ;  /* 0x0000000700007306 */ /* 0x000eb00000209400 */
[----:B--2---:R-:W2:Y:S02]  /*01a0*/  MUFU.RCP R0, R0 ;  /* 0x0000000000007308 */ /* 0x004ea40000001000 */
[----:B--2---:R-:W-:-:S02]  /*01b0*/  VIADD R2, R0, 0xffffffe ;  /* 0x0ffffffe00027836 */ /* 0x004fc40000000000 */
[----:B------:R-:W-:-:S04]  /*01c0*/  IMAD.MOV R0, RZ, RZ, -R10 ;  /* 0x000000ffff007224 */ /* 0x000fc800078e0a0a */
[----:B------:R2:W3:Y:S02]  /*01d0*/  F2I.FTZ.U32.TRUNC.NTZ R3, R2 ;  /* 0x0000000200037305 */ /* 0x0004e4000021f000 */
[----:B--2---:R-:W-:Y:S01]  /*01e0*/  MOV R2, RZ ;  /* 0x000000ff00027202 */ /* 0x004fe20000000f00 */
[----:B---3--:R-:W-:-:S04]  /*01f0*/  IMAD.MOV R6, RZ, RZ, -R3 ;  /* 0x000000ffff067224 */ /* 0x008fc800078e0a03 */
[----:B------:R-:W-:Y:S02]  /*0200*/  IMAD R9, R6, R7, RZ ;  /* 0x0000000706097224 */ /* 0x000fe400078e02ff */
[----:B------:R-:W-:Y:S01]  /*0210*/  IMAD.MOV.U32 R6, RZ, RZ, R8 ;  /* 0x000000ffff067224 */ /* 0x000fe200078e0008 */
[----:B------:R-:W-:Y:S01]  /*0220*/  LOP3.LUT R8, R29, 0x7f, RZ, 0xc0, !PT ;  /* 0x0000007f1d087812 */ /* 0x000fe200078ec0ff */
[----:B------:R-:W-:-:S06]  /*0230*/  IMAD.HI.U32 R3, R3, R9, R2 ;  /* 0x0000000903037227 */ /* 0x000fcc00078e0002 */
[----:B------:R-:W-:-:S04]  /*0240*/  IMAD.HI.U32 R3, R3, R6, RZ ;  /* 0x0000000603037227 */ /* 0x000fc800078e00ff */
[----:B------:R-:W-:-:S05]  /*0250*/  IMAD R0, R3, R0, R6 ;  /* 0x0000000003007224 */ /* 0x000fca00078e0206 */
[----:B------:R-:W-:-:S13]  /*0260*/  ISETP.GT.U32.AND P1, PT, R7, R0, PT ;  /* 0x000000000700720c */ /* 0x000fda0003f24070 */
[----:B------:R-:W-:Y:S02]  /*0270*/  @!P1 IMAD.IADD R0, R0, 0x1, -R7 ;  /* 0x0000000100009824 */ /* 0x000fe400078e0a07 */
[----:B------:R-:W-:Y:S01]  /*0280*/  @!P1 VIADD R3, R3, 0x1 ;  /* 0x0000000103039836 */ /* 0x000fe20000000000 */
[----:B------:R-:W-:Y:S02]  /*0290*/  ISETP.NE.AND P1, PT, R4, RZ, PT ;  /* 0x000000ff0400720c */ /* 0x000fe40003f25270 */
[----:B------:R-:W-:Y:S02]  /*02a0*/  ISETP.GE.U32.AND P0, PT, R0, R7, PT ;  /* 0x000000070000720c */ /* 0x000fe40003f06070 */
[----:B------:R-:W-:-:S04]  /*02b0*/  LOP3.LUT R0, R5, R4, RZ, 0x3c, !PT ;  /* 0x0000000405007212 */ /* 0x000fc800078e3cff */
[----:B------:R-:W-:Y:S01]  /*02c0*/  ISETP.GE.AND P2, PT, R0, RZ, PT ;  /* 0x000000ff0000720c */ /* 0x000fe20003f46270 */
[----:B------:R-:W-:-:S06]  /*02d0*/  VIADD R0, R188, 0xff ;  /* 0x000000ffbc007836 */ /* 0x000fcc0000000000 */
[----:B------:R-:W-:-:S04]  /*02e0*/  @P0 VIADD R3, R3, 0x1 ;  /* 0x0000000103030836 */ /* 0x000fc80000000000 */
[----:B------:R-:W-:Y:S01]  /*02f0*/  IMAD.MOV.U32 R2, RZ, RZ, R3 ;  /* 0x000000ffff027224 */ /* 0x000fe200078e0003 */
[----:B------:R-:W-:-:S04]  /*0300*/  SHF.R.S32.HI R3, RZ, 0x1f, R0 ;  /* 0x0000001fff037819 */ /* 0x000fc80000011400 */
[----:B------:R-:W-:Y:S02]  /*0310*/  @!P2 IADD3 R2, -R2, RZ, RZ ;  /* 0x000000ff0202a210 */ /* 0x000fe40007ffe1ff */
[----:B------:R-:W-:Y:S02]  /*0320*/  @!P1 LOP3.LUT R2, RZ, R4, RZ, 0x33, !PT ;  /* 0x00000004ff029212 */ /* 0x000fe400078e33ff */
[----:B------:R-:W-:-:S03]  /*0330*/  LEA.HI R3, R3, R0, RZ, 0x8 ;  /* 0x0000000003037211 */ /* 0x000fc600078f40ff */
[----:B------:R-:W-:Y:S02]  /*0340*/  IMAD.SHL.U32 R12, R2, 0x8, RZ ;  /* 0x00000008020c7824 */ /* 0x000fe400078e00ff */
[----:B------:R-:W-:-:S03]  /*0350*/  IMAD.MOV R2, RZ, RZ, -R2 ;  /* 0x000000ffff027224 */ /* 0x000fc600078e0a02 */
[----:B------:R-:W-:Y:S01]  /*0360*/  LEA.HI.SX32 R3, R3, -R12, 0x18 ;  /* 0x8000000c03037211 */ /* 0x000fe200078fc2ff */
[----:B------:R-:W-:Y:S02]  /*0370*/  IMAD R13, R4, R2, R5 ;  /* 0x00000002040d7224 */ /* 0x000fe400078e0205 */
[----:B------:R-:W-:Y:S01]  /*0380*/  IMAD.MOV.U32 R2, RZ, RZ, RZ ;  /* 0x000000ffff027224 */ /* 0x000fe200078e00ff */
[----:B------:R-:W-:Y:S02]  /*0390*/  VIMNMX R10, R3, 0x8, PT ;  /* 0x00000008030a7848 */ /* 0x000fe40003fe0100 */
[----:B------:R-:W-:Y:S02]  /*03a0*/  IABS R4, R13 ;  /* 0x0000000d00047213 */ /* 0x000fe40000000000 */
[----:B------:R-:W-:-:S04]  /*03b0*/  IABS R7, R10 ;  /* 0x0000000a00077213 */ /* 0x000fc80000000000 */
[----:B------:R-:W2:Y:S08]  /*03c0*/  I2F.RP R0, R7 ;  /* 0x0000000700007306 */ /* 0x000eb00000209400 */
[----:B--2---:R-:W2:Y:S02]  /*03d0*/  MUFU.RCP R0, R0 ;  /* 0x0000000000007308 */ /* 0x004ea40000001000 */
[----:B--2---:R-:W-:-:S06]  /*03e0*/  VIADD R3, R0, 0xffffffe ;  /* 0x0ffffffe00037836 */ /* 0x004fcc0000000000 */
[----:B------:R-:W2:Y:S02]  /*03f0*/  F2I.FTZ.U32.TRUNC.NTZ R3, R3 ;  /* 0x0000000300037305 */ /* 0x000ea4000021f000 */
[----:B--2---:R-:W-:-:S04]  /*0400*/  IMAD.MOV R6, RZ, RZ, -R3 ;  /* 0x000000ffff067224 */ /* 0x004fc800078e0a03 */
[----:B------:R-:W-:Y:S01]  /*0410*/  IMAD R5, R6, R7, RZ ;  /* 0x0000000706057224 */ /* 0x000fe200078e02ff */
[----:B------:R-:W-:-:S03]  /*0420*/  IABS R6, R10 ;  /* 0x0000000a00067213 */ /* 0x000fc60000000000 */
[----:B------:R-:W-:Y:S01]  /*0430*/  IMAD.HI.U32 R2, R3, R5, R2 ;  /* 0x0000000503027227 */ /* 0x000fe200078e0002 */
[----:B------:R-:W-:-:S03]  /*0440*/  IADD3 R0, RZ, -R6, RZ ;  /* 0x80000006ff007210 */ /* 0x000fc60007ffe0ff */
[----:B------:R-:W-:Y:S02]  /*0450*/  IMAD.MOV.U32 R3, RZ, RZ, R4 ;  /* 0x000000ffff037224 */ /* 0x000fe400078e0004 */
[----:B------:R-:W2:Y:S02]  /*0460*/  I2F.RP R4, R32 ;  /* 0x0000002000047306 */ /* 0x000ea40000209400 */
[----:B------:R-:W-:-:S04]  /*0470*/  IMAD.HI.U32 R2, R2, R3, RZ ;  /* 0x0000000302027227 */ /* 0x000fc800078e00ff */
[----:B------:R-:W-:Y:S02]  /*0480*/  IMAD R0, R2, R0, R3 ;  /* 0x0000000002007224 */ /* 0x000fe400078e0203 */
[----:B------:R-:W3:Y:S03]  /*0490*/  I2F.RP R3, R31 ;  /* 0x0000001f00037306 */ /* 0x000ee60000209400 */
[----:B------:R-:W-:-:S05]  /*04a0*/  ISETP.GT.U32.AND P1, PT, R7, R0, PT ;  /* 0x000000000700720c */ /* 0x000fca0003f24070 */
[----:B--2---:R-:W2:Y:S08]  /*04b0*/  MUFU.RCP R4, R4 ;  /* 0x0000000400047308 */ /* 0x004eb00000001000 */
[----:B------:R-:W-:Y:S01]  /*04c0*/  @!P1 IMAD.IADD R0, R0, 0x1, -R7 ;  /* 0x0000000100009824 */ /* 0x000fe200078e0a07 */
[----:B---3--:R-:W3:Y:S01]  /*04d0*/  MUFU.RCP R3, R3 ;  /* 0x0000000300037308 */ /* 0x008ee20000001000 */
[----:B------:R-:W-:Y:S01]  /*04e0*/  @!P1 VIADD R2, R2, 0x1 ;  /* 0x0000000102029836 */ /* 0x000fe20000000000 */
[----:B------:R-:W-:-:S02]  /*04f0*/  ISETP.NE.AND P1, PT, R10, RZ, PT ;  /* 0x000000ff0a00720c */ /* 0x000fc40003f25270 */
[----:B------:R-:W-:Y:S02]  /*0500*/  ISETP.GE.U32.AND P0, PT, R0, R7, PT ;  /* 0x000000070000720c */ /* 0x000fe40003f06070 */
[----:B------:R-:W-:Y:S01]  /*0510*/  LOP3.LUT R0, R13, R10, RZ, 0x3c, !PT ;  /* 0x0000000a0d007212 */ /* 0x000fe200078e3cff */
[----:B--2---:R-:W-:-:S03]  /*0520*/  VIADD R6, R4, 0xffffffe ;  /* 0x0ffffffe04067836 */ /* 0x004fc60000000000 */
[----:B------:R-:W-:Y:S01]  /*0530*/  ISETP.GE.AND P2, PT, R0, RZ, PT ;  /* 0x000000ff0000720c */ /* 0x000fe20003f46270 */
[----:B------:R2:W4:Y:S01]  /*0540*/  F2I.FTZ.U32.TRUNC.NTZ R7, R6 ;  /* 0x0000000600077305 */ /* 0x000522000021f000 */
[----:B------:R-:W-:-:S05]  /*0550*/  LOP3.LUT R0, R29, 0x60, RZ, 0xc0, !PT ;  /* 0x000000601d007812 */ /* 0x000fca00078ec0ff */
[----:B------:R-:W-:Y:S01]  /*0560*/  @P0 VIADD R2, R2, 0x1 ;  /* 0x0000000102020836 */ /* 0x000fe20000000000 */
[----:B------:R-:W-:Y:S01]  /*0570*/  SHF.R.U32.HI R9, RZ, 0x1, R0 ;  /* 0x00000001ff097819 */ /* 0x000fe20000011600 */
[----:B---3--:R-:W-:Y:S01]  /*0580*/  VIADD R4, R3, 0xffffffe ;  /* 0x0ffffffe03047836 */ /* 0x008fe20000000000 */
[----:B------:R-:W-:Y:S01]  /*0590*/  SHF.R.U32.HI R3, RZ, 0x5, R29 ;  /* 0x00000005ff037819 */ /* 0x000fe2000001161d */
[----:B------:R-:W-:Y:S02]  /*05a0*/  IMAD.MOV.U32 R14, RZ, RZ, R2 ;  /* 0x000000ffff0e7224 */ /* 0x000fe400078e0002 */
[----:B------:R-:W3:Y:S01]  /*05b0*/  F2I.FTZ.U32.TRUNC.NTZ R5, R4 ;  /* 0x0000000400057305 */ /* 0x000ee2000021f000 */
[----:B------:R-:W-:Y:S01]  /*05c0*/  IMAD.SHL.U32 R2, R8, 0x4, RZ ;  /* 0x0000000408027824 */ /* 0x000fe200078e00ff */
[----:B------:R-:W-:Y:S01]  /*05d0*/  SGXT.U32 R3, R3, 0x2 ;  /* 0x000000020303781a */ /* 0x000fe20000000000 */
[----:B--2---:R-:W-:Y:S01]  /*05e0*/  IMAD.MOV.U32 R6, RZ, RZ, RZ ;  /* 0x000000ffff067224 */ /* 0x004fe200078e00ff */
[----:B------:R-:W-:Y:S01]  /*05f0*/  @!P2 IADD3 R14, -R14, RZ, RZ ;  /* 0x000000ff0e0ea210 */ /* 0x000fe20007ffe1ff */
[----:B----4-:R-:W-:Y:S01]  /*0600*/  IMAD.MOV R11, RZ, RZ, -R7 ;  /* 0x000000ffff0b7224 */ /* 0x010fe200078e0a07 */
[----:B------:R-:W-:-:S02]  /*0610*/  @!P1 LOP3.LUT R14, RZ, R10, RZ, 0x33, !PT ;  /* 0x0000000aff0e9212 */ /* 0x000fc400078e33ff */
[----:B------:R-:W-:Y:S01]  /*0620*/  LOP3.LUT R2, R2, R9, RZ, 0x3c, !PT ;  /* 0x0000000902027212 */ /* 0x000fe200078e3cff */
[----:B------:R-:W-:Y:S02]  /*0630*/  IMAD R11, R11, R32, RZ ;  /* 0x000000200b0b7224 */ /* 0x000fe400078e02ff */
[----:B------:R-:W-:Y:S01]  /*0640*/  IMAD.SHL.U32 R0, R14, 0x40, RZ ;  /* 0x000000400e007824 */ /* 0x000fe200078e00ff */
[----:B------:R-:W-:Y:S01]  /*0650*/  LOP3.LUT R191, R2, 0x40, RZ, 0x3c, !PT ;  /* 0x0000004002bf7812 */ /* 0x000fe200078e3cff */
[----:B------:R-:W-:Y:S01]  /*0660*/  IMAD.HI.U32 R6, R7, R11, R6 ;  /* 0x0000000b07067227 */ /* 0x000fe200078e0006 */
[----:B------:R-:W-:Y:S02]  /*0670*/  SHF.L.U32 R11, R29, 0x4, RZ ;  /* 0x000000041d0b7819 */ /* 0x000fe400000006ff */
[----:B------:R-:W-:Y:S01]  /*0680*/  LOP3.LUT R9, R0, R3, RZ, 0xfc, !PT ;  /* 0x0000000300097212 */ /* 0x000fe200078efcff */
[----:B------:R-:W-:Y:S02]  /*0690*/  IMAD.MOV R3, RZ, RZ, -R14 ;  /* 0x000000ffff037224 */ /* 0x000fe400078e0a0e */
[----:B---3--:R-:W-:Y:S01]  /*06a0*/  IMAD.MOV R4, RZ, RZ, -R5 ;  /* 0x000000ffff047224 */ /* 0x008fe200078e0a05 */
[C---:B------:R-:W-:Y:S01]  /*06b0*/  LOP3.LUT R16, R9.reuse, 0x3c, RZ, 0xfc, !PT ;  /* 0x0000003c09107812 */ /* 0x040fe200078efcff */
[----:B------:R-:W-:Y:S01]  /*06c0*/  IMAD R3, R10, R3, R13 ;  /* 0x000000030a037224 */ /* 0x000fe200078e020d */
[----:B------:R-:W-:Y:S01]  /*06d0*/  IABS R15, R9 ;  /* 0x00000009000f7213 */ /* 0x000fe20000000000 */
[----:B------:R-:W-:Y:S01]  /*06e0*/  IMAD R13, R4, R31, RZ ;  /* 0x0000001f040d7224 */ /* 0x000fe200078e02ff */
[----:B------:R-:W-:Y:S01]  /*06f0*/  IABS R17, R16 ;  /* 0x0000001000117213 */ /* 0x000fe20000000000 */
[----:B------:R-:W-:Y:S01]  /*0700*/  IMAD.MOV.U32 R4, RZ, RZ, RZ ;  /* 0x000000ffff047224 */ /* 0x000fe200078e00ff */
[----:B------:R-:W-:Y:S01]  /*0710*/  ISETP.GE.AND P3, PT, R16, RZ, PT ;  /* 0x000000ff1000720c */ /* 0x000fe20003f66270 */
[----:B------:R-:W-:Y:S01]  /*0720*/  IMAD.HI.U32 R7, R6, R15, RZ ;  /* 0x0000000f06077227 */ /* 0x000fe200078e00ff */
[----:B------:R-:W-:-:S02]  /*0730*/  LOP3.LUT R36, R9, 0x14, RZ, 0xfc, !PT ;  /* 0x0000001409247812 */ /* 0x000fc400078efcff */
[----:B------:R-:W-:Y:S01]  /*0740*/  LOP3.LUT R37, R9, 0x18, RZ, 0xfc, !PT ;  /* 0x0000001809257812 */ /* 0x000fe200078efcff */
[----:B------:R-:W-:Y:S01]  /*0750*/  IMAD.HI.U32 R4, R5, R13, R4 ;  /* 0x0000000d05047227 */ /* 0x000fe200078e0004 */
[----:B------:R-:W-:Y:S02]  /*0760*/  IABS R21, R36 ;  /* 0x0000002400157213 */ /* 0x000fe40000000000 */
[----:B------:R-:W-:Y:S01]  /*0770*/  LOP3.LUT R38, R9, 0x1c, RZ, 0xfc, !PT ;  /* 0x0000001c09267812 */ /* 0x000fe200078efcff */
[----:B------:R-:W-:Y:S01]  /*0780*/  IMAD.IADD R5, R12, 0x1, R3 ;  /* 0x000000010c057824 */ /* 0x000fe200078e0203 */
[----:B------:R-:W-:Y:S01]  /*0790*/  LOP3.LUT R3, R11, 0x70, RZ, 0xc0, !PT ;  /* 0x000000700b037812 */ /* 0x000fe200078ec0ff */
[----:B------:R-:W-:Y:S01]  /*07a0*/  IMAD.HI.U32 R10, R6, R17, RZ ;  /* 0x00000011060a7227 */ /* 0x000fe200078e00ff */
[C---:B------:R-:W-:Y:S02]  /*07b0*/  LOP3.LUT R11, R9.reuse, 0xc, RZ, 0xfc, !PT ;  /* 0x0000000c090b7812 */ /* 0x040fe400078efcff */
[----:B------:R-:W-:Y:S01]  /*07c0*/  LOP3.LUT R12, R9, 0x10, RZ, 0xfc, !PT ;  /* 0x00000010090c7812 */ /* 0x000fe200078efcff */
[----:B------:R-:W-:Y:S01]  /*07d0*/  IMAD R3, R8, 0x80, R3 ;  /* 0x0000008008037824 */ /* 0x000fe200078e0203 */
[----:B------:R-:W-:Y:S01]  /*07e0*/  ISETP.GE.AND P1, PT, R11, RZ, PT ;  /* 0x000000ff0b00720c */ /* 0x000fe20003f26270 */
[----:B------:R-:W-:Y:S01]  /*07f0*/  IMAD R5, R5, 0x100, R8 ;  /* 0x0000010005057824 */ /* 0x000fe200078e0208 */
[----:B------:R-:W-:Y:S01]  /*0800*/  LOP3.LUT R8, R9, 0x4, RZ, 0xfc, !PT ;  /* 0x0000000409087812 */ /* 0x000fe200078efcff */
[----:B------:R-:W-:Y:S01]  /*0810*/  IMAD.MOV R10, RZ, RZ, -R10 ;  /* 0x000000ffff0a7224 */ /* 0x000fe200078e0a0a */
[----:B------:R-:W-:Y:S01]  /*0820*/  IABS R19, R12 ;  /* 0x0000000c00137213 */ /* 0x000fe20000000000 */
[----:B------:R-:W-:Y:S01]  /*0830*/  IMAD.MOV R7, RZ, RZ, -R7 ;  /* 0x000000ffff077224 */ /* 0x000fe200078e0a07 */
[----:B------:R-:W-:Y:S01]  /*0840*/  IABS R13, R8 ;  /* 0x00000008000d7213 */ /* 0x000fe20000000000 */
[----:B------:R-:W-:Y:S01]  /*0850*/  IMAD R20, R32, R10, R17 ;  /* 0x0000000a20147224 */ /* 0x000fe200078e0211 */
[----:B------:R-:W-:Y:S01]  /*0860*/  ISETP.GE.AND P6, PT, R8, RZ, PT ;  /* 0x000000ff0800720c */ /* 0x000fe20003fc6270 */
[----:B------:R-:W-:Y:S01]  /*0870*/  IMAD R7, R32, R7, R15 ;  /* 0x0000000720077224 */ /* 0x000fe200078e020f */
[----:B------:R-:W-:Y:S01]  /*0880*/  IABS R17, R11 ;  /* 0x0000000b00117213 */ /* 0x000fe20000000000 */
[----:B------:R-:W-:Y:S01]  /*0890*/  IMAD.HI.U32 R8, R6, R13, RZ ;  /* 0x0000000d06087227 */ /* 0x000fe200078e00ff */
[----:B------:R-:W-:-:S02]  /*08a0*/  ISETP.GT.U32.AND P4, PT, R32, R20, PT ;  /* 0x000000142000720c */ /* 0x000fc40003f84070 */
[----:B------:R-:W-:Y:S01]  /*08b0*/  ISETP.GT.U32.AND P2, PT, R32, R7, PT ;  /* 0x000000072000720c */ /* 0x000fe20003f44070 */
[----:B------:R-:W-:Y:S01]  /*08c0*/  IMAD.HI.U32 R11, R6, R17, RZ ;  /* 0x00000011060b7227 */ /* 0x000fe200078e00ff */
[----:B------:R-:W-:Y:S02]  /*08d0*/  IADD3 R8, -R8, RZ, RZ ;  /* 0x000000ff08087210 */ /* 0x000fe40007ffe1ff */
[C---:B------:R-:W-:Y:S01]  /*08e0*/  LOP3.LUT R10, R9.reuse, 0x8, RZ, 0xfc, !PT ;  /* 0x00000008090a7812 */ /* 0x040fe200078efcff */
[----:B------:R-:W-:Y:S01]  /*08f0*/  IMAD.MOV R16, RZ, RZ, -R11 ;  /* 0x000000ffff107224 */ /* 0x000fe200078e0a0b */
[----:B------:R-:W-:Y:S01]  /*0900*/  ISETP.GE.AND P0, PT, R12, RZ, PT ;  /* 0x000000ff0c00720c */ /* 0x000fe20003f06270 */
[C---:B------:R-:W-:Y:S01]  /*0910*/  IMAD R8, R32.reuse, R8, R13 ;  /* 0x0000000820087224 */ /* 0x040fe200078e020d */
[----:B------:R-:W-:Y:S01]  /*0920*/  IABS R15, R10 ;  /* 0x0000000a000f7213 */ /* 0x000fe20000000000 */
[----:B------:R-:W-:Y:S01]  /*0930*/  IMAD R13, R32, R16, R17 ;  /* 0x00000010200d7224 */ /* 0x000fe200078e0211 */
[----:B------:R-:W-:Y:S01]  /*0940*/  ISETP.GE.AND P5, PT, R10, RZ, PT ;  /* 0x000000ff0a00720c */ /* 0x000fe20003fa6270 */
[--C-:B------:R-:W-:Y:S01]  /*0950*/  @!P4 IMAD.IADD R20, R20, 0x1, -R32.reuse ;  /* 0x000000011414c824 */ /* 0x100fe200078e0a20 */
[----:B------:R-:W-:Y:S01]  /*0960*/  LOP3.LUT R40, R9, 0x24, RZ, 0xfc, !PT ;  /* 0x0000002409287812 */ /* 0x000fe200078efcff */
[----:B------:R-:W-:Y:S01]  /*0970*/  @!P2 IMAD.IADD R7, R7, 0x1, -R32 ;  /* 0x000000010707a824 */ /* 0x000fe200078e0a20 */
[----:B------:R-:W-:Y:S01]  /*0980*/  ISETP.GT.U32.AND P2, PT, R32, R8, PT ;  /* 0x000000082000720c */ /* 0x000fe20003f44070 */
[----:B------:R-:W-:Y:S01]  /*0990*/  IMAD.HI.U32 R10, R6, R15, RZ ;  /* 0x0000000f060a7227 */ /* 0x000fe200078e00ff */
[----:B------:R-:W-:-:S02]  /*09a0*/  ISETP.GT.U32.AND P4, PT, R32, R20, PT ;  /* 0x000000142000720c */ /* 0x000fc40003f84070 */
[C---:B------:R-:W-:Y:S01]  /*09b0*/  LOP3.LUT R39, R9.reuse, 0x20, RZ, 0xfc, !PT ;  /* 0x0000002009277812 */ /* 0x040fe200078efcff */
[----:B------:R-:W-:Y:S01]  /*09c0*/  IMAD.MOV R14, RZ, RZ, -R10 ;  /* 0x000000ffff0e7224 */ /* 0x000fe200078e0a0a */
[----:B------:R-:W-:Y:S01]  /*09d0*/  IABS R25, R40 ;  /* 0x0000002800197213 */ /* 0x000fe20000000000 */
[----:B------:R-:W-:Y:S01]  /*09e0*/  IMAD.HI.U32 R10, R6, R19, RZ ;  /* 0x00000013060a7227 */ /* 0x000fe200078e00ff */
[----:B------:R-:W-:Y:S02]  /*09f0*/  IABS R23, R39 ;  /* 0x0000002700177213 */ /* 0x000fe40000000000 */
[C---:B------:R-:W-:Y:S01]  /*0a00*/  LOP3.LUT R41, R9.reuse, 0x28, RZ, 0xfc, !PT ;  /* 0x0000002809297812 */ /* 0x040fe200078efcff */
[----:B------:R-:W-:Y:S01]  /*0a10*/  IMAD.MOV R10, RZ, RZ, -R10 ;  /* 0x000000ffff0a7224 */ /* 0x000fe200078e0a0a */
[----:B------:R-:W-:Y:S01]  /*0a20*/  LOP3.LUT R43, R9, 0x30, RZ, 0xfc, !PT ;  /* 0x00000030092b7812 */ /* 0x000fe200078efcff */
[----:B------:R-:W-:Y:S01]  /*0a30*/  IMAD R11, R32, R14, R15 ;  /* 0x0000000e200b7224 */ /* 0x000fe200078e020f */
[----:B------:R-:W-:Y:S01]  /*0a40*/  @!P2 IADD3 R8, R8, -R32, RZ ;  /* 0x800000200808a210 */ /* 0x000fe20007ffe0ff */
[----:B------:R-:W-:Y:S01]  /*0a50*/  @!P4 IMAD.IADD R20, R20, 0x1, -R32 ;  /* 0x000000011414c824 */ /* 0x000fe200078e0a20 */
[C---:B------:R-:W-:Y:S01]  /*0a60*/  ISETP.GT.U32.AND P2, PT, R32.reuse, R7, PT ;  /* 0x000000072000720c */ /* 0x040fe20003f44070 */
[C---:B------:R-:W-:Y:S01]  /*0a70*/  IMAD R15, R32.reuse, R10, R19 ;  /* 0x0000000a200f7224 */ /* 0x040fe200078e0213 */
[----:B------:R-:W-:Y:S01]  /*0a80*/  ISETP.GT.U32.AND P4, PT, R32, R8, PT ;  /* 0x000000082000720c */ /* 0x000fe20003f84070 */
[----:B------:R-:W-:Y:S01]  /*0a90*/  IMAD.HI.U32 R12, R6, R21, RZ ;  /* 0x00000015060c7227 */ /* 0x000fe200078e00ff */
[----:B------:R-:W-:-:S02]  /*0aa0*/  IABS R19, R37 ;  /* 0x0000002500137213 */ /* 0x000fc40000000000 */
[----:B------:R-:W-:Y:S01]  /*0ab0*/  IABS R27, R41 ;  /* 0x00000029001b7213 */ /* 0x000fe20000000000 */
[----:B------:R-:W-:Y:S01]  /*0ac0*/  IMAD.MOV R12, RZ, RZ, -R12 ;  /* 0x000000ffff0c7224 */ /* 0x000fe200078e0a0c */
[C---:B------:R-:W-:Y:S01]  /*0ad0*/  LOP3.LUT R42, R9.reuse, 0x2c, RZ, 0xfc, !PT ;  /* 0x0000002c092a7812 */ /* 0x040fe200078efcff */
[----:B------:R-:W-:Y:S01]  /*0ae0*/  IMAD.MOV.U32 R30, RZ, RZ, R20 ;  /* 0x000000ffff1e7224 */ /* 0x000fe200078e0014 */
[----:B------:R-:W-:Y:S01]  /*0af0*/  LOP3.LUT R44, R9, 0x34, RZ, 0xfc, !PT ;  /* 0x00000034092c7812 */ /* 0x000fe200078efcff */
[C---:B------:R-:W-:Y:S01]  /*0b00*/  IMAD R16, R32.reuse, R12, R21 ;  /* 0x0000000c20107224 */ /* 0x040fe200078e0215 */
[----:B------:R-:W-:Y:S01]  /*0b10*/  IABS R21, R38 ;  /* 0x0000002600157213 */ /* 0x000fe20000000000 */
[--C-:B------:R-:W-:Y:S01]  /*0b20*/  @!P2 IMAD.IADD R7, R7, 0x1, -R32.reuse ;  /* 0x000000010707a824 */ /* 0x100fe200078e0a20 */
[----:B------:R-:W-:Y:S01]  /*0b30*/  ISETP.GT.U32.AND P2, PT, R32, R11, PT ;  /* 0x0000000b2000720c */ /* 0x000fe20003f44070 */
[----:B------:R-:W-:Y:S01]  /*0b40*/  @!P4 IMAD.IADD R8, R8, 0x1, -R32 ;  /* 0x000000010808c824 */ /* 0x000fe200078e0a20 */
[----:B------:R-:W-:Y:S01]  /*0b50*/  ISETP.GT.U32.AND P4, PT, R32, R13, PT ;  /* 0x0000000d2000720c */ /* 0x000fe20003f84070 */
[----:B------:R-:W-:Y:S01]  /*0b60*/  IMAD.HI.U32 R10, R6, R19, RZ ;  /* 0x00000013060a7227 */ /* 0x000fe200078e00ff */
[----:B------:R-:W-:-:S02]  /*0b70*/  LOP3.LUT R34, R9, 0x38, RZ, 0xfc, !PT ;  /* 0x0000003809227812 */ /* 0x000fc400078efcff */
[----:B------:R-:W-:Y:S01]  /*0b80*/  IABS R33, R44 ;  /* 0x0000002c00217213 */ /* 0x000fe20000000000 */
[----:B------:R-:W-:Y:S01]  /*0b90*/  @!P3 IMAD.MOV R30, RZ, RZ, -R30 ;  /* 0x000000ffff1eb224 */ /* 0x000fe200078e0a1e */
[----:B------:R-:W-:Y:S01]  /*0ba0*/  IABS R35, R34 ;  /* 0x0000002200237213 */ /* 0x000fe20000000000 */
[----:B------:R-:W-:-:S04]  /*0bb0*/  IMAD.HI.U32 R12, R6, R21, RZ ;  /* 0x00000015060c7227 */ /* 0x000fc800078e00ff */
[--C-:B------:R-:W-:Y:S01]  /*0bc0*/  @!P2 IMAD.IADD R11, R11, 0x1, -R32.reuse ;  /* 0x000000010b0ba824 */ /* 0x100fe200078e0a20 */
[----:B------:R-:W-:Y:S01]  /*0bd0*/  ISETP.GE.AND P2, PT, R9, RZ, PT ;  /* 0x000000ff0900720c */ /* 0x000fe20003f46270 */
[----:B------:R-:W-:Y:S01]  /*0be0*/  @!P4 IMAD.IADD R13, R13, 0x1, -R32 ;  /* 0x000000010d0dc824 */ /* 0x000fe200078e0a20 */
[----:B------:R-:W-:Y:S01]  /*0bf0*/  ISETP.GT.U32.AND P4, PT, R32, R15, PT ;  /* 0x0000000f2000720c */ /* 0x000fe20003f84070 */
[----:B------:R-:W-:-:S03]  /*0c00*/  IMAD.HI.U32 R17, R6, R25, RZ ;  /* 0x0000001906117227 */ /* 0x000fc600078e00ff */
[----:B------:R-:W-:Y:S01]  /*0c10*/  ISETP.GT.U32.AND P3, PT, R32, R13, PT ;  /* 0x0000000d2000720c */ /* 0x000fe20003f64070 */
[----:B------:R-:W-:Y:S01]  /*0c20*/  IMAD.MOV R10, RZ, RZ, -R10 ;  /* 0x000000ffff0a7224 */ /* 0x000fe200078e0a0a */
[----:B------:R-:W-:Y:S01]  /*0c30*/  IADD3 R22, -R17, RZ, RZ ;  /* 0x000000ff11167210 */ /* 0x000fe20007ffe1ff */
[----:B------:R-:W-:-:S04]  /*0c40*/  IMAD.HI.U32 R14, R6, R23, RZ ;  /* 0x00000017060e7227 */ /* 0x000fc800078e00ff */
[----:B------:R-:W-:Y:S02]  /*0c50*/  IMAD.MOV R12, RZ, RZ, -R12 ;  /* 0x000000ffff0c7224 */ /* 0x000fe400078e0a0c */
[----:B------:R-:W-:Y:S02]  /*0c60*/  @!P4 IMAD.IADD R15, R15, 0x1, -R32 ;  /* 0x000000010f0fc824 */ /* 0x000fe400078e0a20 */
[C---:B------:R-:W-:Y:S02]  /*0c70*/  IMAD R17, R32.reuse, R10, R19 ;  /* 0x0000000a20117224 */ /* 0x040fe400078e0213 */
[----:B------:R-:W-:Y:S01]  /*0c80*/  IMAD.MOV.U32 R10, RZ, RZ, R7 ;  /* 0x000000ffff0a7224 */ /* 0x000fe200078e0007 */
[C---:B------:R-:W-:Y:S01]  /*0c90*/  ISETP.GT.U32.AND P4, PT, R32.reuse, R15, PT ;  /* 0x0000000f2000720c */ /* 0x040fe20003f84070 */
[----:B------:R-:W-:Y:S01]  /*0ca0*/  IMAD.MOV R14, RZ, RZ, -R14 ;  /* 0x000000ffff0e7224 */ /* 0x000fe200078e0a0e */
[----:B------:R-:W-:Y:S01]  /*0cb0*/  @!P3 IADD3 R13, R13, -R32, RZ ;  /* 0x800000200d0db210 */ /* 0x000fe20007ffe0ff */
[----:B------:R-:W-:Y:S01]  /*0cc0*/  IMAD R19, R32, R12, R21 ;  /* 0x0000000c20137224 */ /* 0x000fe200078e0215 */
[----:B------:R-:W-:Y:S01]  /*0cd0*/  @!P2 IADD3 R10, -R10, RZ, RZ ;  /* 0x000000ff0a0aa210 */ /* 0x000fe20007ffe1ff */
[C---:B------:R-:W-:Y:S01]  /*0ce0*/  IMAD R21, R32.reuse, R14, R23 ;  /* 0x0000000e20157224 */ /* 0x040fe200078e0217 */
[----:B------:R-:W-:Y:S01]  /*0cf0*/  ISETP.GT.U32.AND P2, PT, R32, R11, PT ;  /* 0x0000000b2000720c */ /* 0x000fe20003f44070 */
[----:B------:R-:W-:Y:S01]  /*0d00*/  IMAD.HI.U32 R18, R6, R27, RZ ;  /* 0x0000001b06127227 */ /* 0x000fe200078e00ff */
[----:B------:R-:W-:-:S03]  /*0d10*/  ISETP.GT.U32.AND P3, PT, R32, R19, PT ;  /* 0x000000132000720c */ /* 0x000fc60003f64070 */
[----:B------:R-:W-:Y:S02]  /*0d20*/  IMAD.MOV.U32 R12, RZ, RZ, R8 ;  /* 0x000000ffff0c7224 */ /* 0x000fe400078e0008 */
[----:B------:R-:W-:Y:S01]  /*0d30*/  @!P4 IMAD.IADD R15, R15, 0x1, -R32 ;  /* 0x000000010f0fc824 */ /* 0x000fe200078e0a20 */
[C---:B------:R-:W-:Y:S01]  /*0d40*/  ISETP.GT.U32.AND P4, PT, R32.reuse, R21, PT ;  /* 0x000000152000720c */ /* 0x040fe20003f84070 */
[----:B------:R-:W-:Y:S02]  /*0d50*/  IMAD.MOV R18, RZ, RZ, -R18 ;  /* 0x000000ffff127224 */ /* 0x000fe400078e0a12 */
[----:B------:R-:W-:Y:S01]  /*0d60*/  @!P6 IMAD.MOV R12, RZ, RZ, -R12 ;  /* 0x000000ffff0ce224 */ /* 0x000fe200078e0a0c */
[C---:B------:R-:W-:Y:S01]  /*0d70*/  ISETP.GT.U32.AND P6, PT, R32.reuse, R16, PT ;  /* 0x000000102000720c */ /* 0x040fe20003fc4070 */
[C---:B------:R-:W-:Y:S01]  /*0d80*/  IMAD R24, R32.reuse, R18, R27 ;  /* 0x0000001220187224 */ /* 0x040fe200078e021b */
[----:B------:R-:W-:Y:S01]  /*0d90*/  IABS R27, R43 ;  /* 0x0000002b001b7213 */ /* 0x000fe20000000000 */
[--C-:B------:R-:W-:Y:S01]  /*0da0*/  @!P2 IMAD.IADD R11, R11, 0x1, -R32.reuse ;  /* 0x000000010b0ba824 */ /* 0x100fe200078e0a20 */
[----:B------:R-:W-:Y:S01]  /*0db0*/  ISETP.GT.U32.AND P2, PT, R32, R17, PT ;  /* 0x000000112000720c */ /* 0x000fe20003f44070 */
[----:B------:R-:W-:-:S02]  /*0dc0*/  @!P3 IMAD.IADD R19, R19, 0x1, -R32 ;  /* 0x000000011313b824 */ /* 0x000fc400078e0a20 */
[C---:B------:R-:W-:Y:S01]  /*0dd0*/  IMAD R23, R32.reuse, R22, R25 ;  /* 0x0000001620177224 */ /* 0x040fe200078e0219 */
[----:B------:R-:W-:Y:S01]  /*0de0*/  IABS R25, R42 ;  /* 0x0000002a00197213 */ /* 0x000fe20000000000 */
[----:B------:R-:W-:Y:S01]  /*0df0*/  @!P4 IMAD.IADD R21, R21, 0x1, -R32 ;  /* 0x000000011515c824 */ /* 0x000fe200078e0a20 */
[----:B------:R-:W-:Y:S01]  /*0e00*/  ISETP.GT.U32.AND P4, PT, R32, R19, PT ;  /* 0x000000132000720c */ /* 0x000fe20003f84070 */
[C---:B------:R-:W-:Y:S01]  /*0e10*/  IMAD.HI.U32 R8, R6.reuse, R27, RZ ;  /* 0x0000001b06087227 */ /* 0x040fe200078e00ff */
[----:B------:R-:W-:Y:S02]  /*0e20*/  MOV R14, R11 ;  /* 0x0000000b000e7202 */ /* 0x000fe40000000f00 */
[----:B------:R-:W-:Y:S01]  /*0e30*/  LOP3.LUT R11, RZ, R188, RZ, 0x33, !PT ;  /* 0x000000bcff0b7212 */ /* 0x000fe200078e33ff */
[----:B------:R-:W-:-:S04]  /*0e40*/  IMAD.HI.U32 R7, R6, R25, RZ ;  /* 0x0000001906077227 */ /* 0x000fc800078e00ff */
[----:B------:R-:W-:Y:S02]  /*0e50*/  IMAD.MOV R8, RZ, RZ, -R8 ;  /* 0x000000ffff087224 */ /* 0x000fe400078e0a08 */
[--C-:B------:R-:W-:Y:S01]  /*0e60*/  @!P6 IMAD.IADD R16, R16, 0x1, -R32.reuse ;  /* 0x000000011010e824 */ /* 0x100fe200078e0a20 */
[C---:B------:R-:W-:Y:S01]  /*0e70*/  ISETP.GT.U32.AND P6, PT, R32.reuse, R23, PT ;  /* 0x000000172000720c */ /* 0x040fe20003fc4070 */
[----:B------:R-:W-:Y:S01]  /*0e80*/  IMAD.MOV R7, RZ, RZ, -R7 ;  /* 0x000000ffff077224 */ /* 0x000fe200078e0a07 */
[----:B------:R-:W-:Y:S01]  /*0e90*/  @!P4 IADD3 R19, R19, -R32, RZ ;  /* 0x800000201313c210 */ /* 0x000fe20007ffe0ff */
[C---:B------:R-:W-:Y:S01]  /*0ea0*/  IMAD R26, R32.reuse, R8, R27 ;  /* 0x00000008201a7224 */ /* 0x040fe200078e021b */
[----:B------:R-:W-:Y:S01]  /*0eb0*/  IABS R8, R5 ;  /* 0x0000000500087213 */ /* 0x000fe20000000000 */
[----:B------:R-:W-:Y:S01]  /*0ec0*/  @!P2 IMAD.IADD R17, R17, 0x1, -R32 ;  /* 0x000000011111a824 */ /* 0x000fe200078e0a20 */
[C---:B------:R-:W-:Y:S01]  /*0ed0*/  ISETP.GT.U32.AND P2, PT, R32.reuse, R16, PT ;  /* 0x000000102000720c */ /* 0x040fe20003f44070 */
[----:B------:R-:W-:Y:S01]  /*0ee0*/  @!P5 IMAD.MOV R14, RZ, RZ, -R14 ;  /* 0x000000ffff0ed224 */ /* 0x000fe200078e0a0e */
[----:B------:R-:W-:Y:S01]  /*0ef0*/  ISETP.GT.U32.AND P5, PT, R32, R21, PT ;  /* 0x000000152000720c */ /* 0x000fe20003fa4070 */
[----:B------:R-:W-:Y:S01]  /*0f00*/  IMAD.HI.U32 R9, R6, R33, RZ ;  /* 0x0000002106097227 */ /* 0x000fe200078e00ff */
[----:B------:R-:W-:-:S02]  /*0f10*/  ISETP.GT.U32.AND P3, PT, R32, R17, PT ;  /* 0x000000112000720c */ /* 0x000fc40003f64070 */
[C---:B------:R-:W-:Y:S01]  /*0f20*/  ISETP.GT.U32.AND P4, PT, R32.reuse, R26, PT ;  /* 0x0000001a2000720c */ /* 0x040fe20003f84070 */
[----:B------:R-:W-:Y:S02]  /*0f30*/  IMAD R25, R32, R7, R25 ;  /* 0x0000000720197224 */ /* 0x000fe400078e0219 */
[----:B------:R-:W-:-:S04]  /*0f40*/  IMAD.HI.U32 R6, R6, R35, RZ ;  /* 0x0000002306067227 */ /* 0x000fc800078e00ff */
[----:B------:R-:W-:Y:S02]  /*0f50*/  IMAD.MOV R9, RZ, RZ, -R9 ;  /* 0x000000ffff097224 */ /* 0x000fe400078e0a09 */
[----:B------:R-:W-:Y:S02]  /*0f60*/  VIADD R7, R5, 0x80 ;  /* 0x0000008005077836 */ /* 0x000fe40000000000 */
[----:B------:R-:W-:Y:S02]  /*0f70*/  IMAD.MOV R6, RZ, RZ, -R6 ;  /* 0x000000ffff067224 */ /* 0x000fe400078e0a06 */
[C---:B------:R-:W-:Y:S01]  /*0f80*/  IMAD R27, R32.reuse, R9, R33 ;  /* 0x00000009201b7224 */ /* 0x040fe200078e0221 */
[----:B------:R-:W-:Y:S01]  /*0f90*/  IABS R9, R7 ;  /* 0x0000000700097213 */ /* 0x000fe20000000000 */
[----:B------:R-:W-:Y:S02]  /*0fa0*/  @!P6 IMAD.IADD R23, R23, 0x1, -R32 ;  /* 0x000000011717e824 */ /* 0x000fe400078e0a20 */
[----:B------:R-:W-:-:S02]  /*0fb0*/  IMAD R28, R32, R6, R35 ;  /* 0x00000006201c7224 */ /* 0x000fc400078e0223 */
[----:B------:R-:W-:Y:S01]  /*0fc0*/  @!P5 IMAD.IADD R21, R21, 0x1, -R32 ;  /* 0x000000011515d824 */ /* 0x000fe200078e0a20 */
[----:B------:R-:W-:Y:S01]  /*0fd0*/  ISETP.GT.U32.AND P6, PT, R32, R23, PT ;  /* 0x000000172000720c */ /* 0x000fe20003fc4070 */
[----:B------:R-:W-:Y:S01]  /*0fe0*/  IMAD.HI.U32 R6, R4, R8, RZ ;  /* 0x0000000804067227 */ /* 0x000fe200078e00ff */
[----:B------:R-:W-:-:S03]  /*0ff0*/  ISETP.GT.U32.AND P5, PT, R32, R27, PT ;  /* 0x0000001b2000720c */ /* 0x000fc60003fa4070 */
[----:B------:R-:W-:-:S04]  /*1000*/  IMAD.HI.U32 R4, R4, R9, RZ ;  /* 0x0000000904047227 */ /* 0x000fc800078e00ff */
[--C-:B------:R-:W-:Y:S01]  /*1010*/  @!P2 IMAD.IADD R16, R16, 0x1, -R32.reuse ;  /* 0x000000011010a824 */ /* 0x100fe200078e0a20 */
[C---:B------:R-:W-:Y:S01]  /*1020*/  ISETP.GT.U32.AND P2, PT, R32.reuse, R24, PT ;  /* 0x000000182000720c */ /* 0x040fe20003f44070 */
[--C-:B------:R-:W-:Y:S01]  /*1030*/  @!P3 IMAD.IADD R17, R17, 0x1, -R32.reuse ;  /* 0x000000011111b824 */ /* 0x100fe200078e0a20 */
[----:B------:R-:W-:Y:S01]  /*1040*/  ISETP.GT.U32.AND P3, PT, R32, R25, PT ;  /* 0x000000192000720c */ /* 0x000fe20003f64070 */
[----:B------:R-:W-:Y:S01]  /*1050*/  @!P4 IMAD.IADD R26, R26, 0x1, -R32 ;  /* 0x000000011a1ac824 */ /* 0x000fe200078e0a20 */
[----:B------:R-:W-:Y:S01]  /*1060*/  ISETP.GE.AND P4, PT, R38, RZ, PT ;  /* 0x000000ff2600720c */ /* 0x000fe20003f86270 */
[----:B------:R-:W-:Y:S01]  /*1070*/  IMAD.MOV R6, RZ, RZ, -R6 ;  /* 0x000000ffff067224 */ /* 0x000fe200078e0a06 */
[----:B------:R-:W-:Y:S01]  /*1080*/  IADD3 R20, -R4, RZ, RZ ;  /* 0x000000ff04147210 */ /* 0x000fe20007ffe1ff */
[----:B------:R-:W-:Y:S01]  /*1090*/  @!P6 IMAD.IADD R23, R23, 0x1, -R32 ;  /* 0x000000011717e824 */ /* 0x000fe200078e0a20 */
[----:B------:R-:W-:Y:S01]  /*10a0*/  ISETP.GE.AND P6, PT, R36, RZ, PT ;  /* 0x000000ff2400720c */ /* 0x000fe20003fc6270 */
[C---:B------:R-:W-:Y:S01]  /*10b0*/  IMAD R4, R31.reuse, R6, R8 ;  /* 0x000000061f047224 */ /* 0x040fe200078e0208 */
[----:B------:R-:W-:Y:S01]  /*10c0*/  MOV R22, R17 ;  /* 0x0000001100167202 */ /* 0x000fe20000000f00 */
[----:B------:R-:W-:-:S02]  /*10d0*/  IMAD R6, R31, R20, R9 ;  /* 0x000000141f067224 */ /* 0x000fc400078e0209 */
[--C-:B------:R-:W-:Y:S01]  /*10e0*/  @!P5 IMAD.IADD R27, R27, 0x1, -R32.reuse ;  /* 0x000000011b1bd824 */ /* 0x100fe200078e0a20 */
[----:B------:R-:W-:Y:S01]  /*10f0*/  ISETP.GE.AND P5, PT, R39, RZ, PT ;  /* 0x000000ff2700720c */ /* 0x000fe20003fa6270 */
[----:B------:R-:W-:Y:S01]  /*1100*/  IMAD.MOV.U32 R18, RZ, RZ, R13 ;  /* 0x000000ffff127224 */ /* 0x000fe200078e000d */
[----:B------:R-:W2:Y:S01]  /*1110*/  LDC.64 R8, c[0x0][0x230] ;  /* 0x00008c00ff087b82 */ /* 0x000ea20000000a00 */
[----:B------:R-:W-:Y:S01]  /*1120*/  @!P0 IMAD.MOV R15, RZ, RZ, -R15 ;  /* 0x000000ffff0f8224 */ /* 0x000fe200078e0a0f */
[----:B------:R-:W-:Y:S01]  /*1130*/  ISETP.GT.U32.AND P0, PT, R31, R6, PT ;  /* 0x000000061f00720c */ /* 0x000fe20003f04070 */
[--C-:B------:R-:W-:Y:S01]  /*1140*/  @!P2 IMAD.IADD R24, R24, 0x1, -R32.reuse ;  /* 0x000000011818a824 */ /* 0x100fe200078e0a20 */
[C---:B------:R-:W-:Y:S01]  /*1150*/  ISETP.GT.U32.AND P2, PT, R32.reuse, R28, PT ;  /* 0x0000001c2000720c */ /* 0x040fe20003f44070 */
[----:B------:R-:W-:Y:S01]  /*1160*/  @!P3 IMAD.IADD R25, R25, 0x1, -R32 ;  /* 0x000000011919b824 */ /* 0x000fe200078e0a20 */
[----:B------:R-:W-:Y:S01]  /*1170*/  ISETP.GE.AND P3, PT, R37, RZ, PT ;  /* 0x000000ff2500720c */ /* 0x000fe20003f66270 */
[----:B------:R-:W-:Y:S01]  /*1180*/  @!P4 IMAD.MOV R19, RZ, RZ, -R19 ;  /* 0x000000ffff13c224 */ /* 0x000fe200078e0a13 */
[C---:B------:R-:W-:Y:S01]  /*1190*/  ISETP.GT.U32.AND P4, PT, R32.reuse, R27, PT ;  /* 0x0000001b2000720c */ /* 0x040fe20003f84070 */
[----:B------:R-:W-:Y:S01]  /*11a0*/  @!P1 IMAD.MOV R18, RZ, RZ, -R18 ;  /* 0x000000ffff129224 */ /* 0x000fe200078e0a12 */
[----:B------:R-:W-:Y:S01]  /*11b0*/  ISETP.GT.U32.AND P1, PT, R31, R4, PT ;  /* 0x000000041f00720c */ /* 0x000fe20003f24070 */
[----:B------:R-:W-:Y:S01]  /*11c0*/  IMAD.MOV.U32 R20, RZ, RZ, R16 ;  /* 0x000000ffff147224 */ /* 0x000fe200078e0010 */
[----:B------:R-:W-:Y:S01]  /*11d0*/  LOP3.LUT R13, RZ, R189, RZ, 0x33, !PT ;  /* 0x000000bdff0d7212 */ /* 0x000fe200078e33ff */
[----:B------:R-:W-:Y:S01]  /*11e0*/  @!P5 IMAD.MOV R21, RZ, RZ, -R21 ;  /* 0x000000ffff15d224 */ /* 0x000fe200078e0a15 */
[----:B------:R-:W3:Y:S01]  /*11f0*/  LDC.64 R16, c[0x0][0x238] ;  /* 0x00008e00ff107b82 */ /* 0x000ee20000000a00 */
[----:B------:R-:W-:Y:S01]  /*1200*/  @!P6 IMAD.MOV R20, RZ, RZ, -R20 ;  /* 0x000000ffff14e224 */ /* 0x000fe200078e0a14 */
[----:B------:R-:W-:Y:S01]  /*1210*/  ISETP.GT.U32.AND P6, PT, R32, R26, PT ;  /* 0x0000001a2000720c */ /* 0x000fe20003fc4070 */
[----:B------:R-:W-:-:S02]  /*1220*/  @!P0 IMAD.IADD R6, R6, 0x1, -R31 ;  /* 0x0000000106068824 */ /* 0x000fc400078e0a1f */
[----:B------:R-:W-:Y:S01]  /*1230*/  @!P2 IMAD.IADD R28, R28, 0x1, -R32 ;  /* 0x000000011c1ca824 */ /* 0x000fe200078e0a20 */
[C---:B------:R-:W-:Y:S01]  /*1240*/  ISETP.GT.U32.AND P2, PT, R32.reuse, R24, PT ;  /* 0x000000182000720c */ /* 0x040fe20003f44070 */
[----:B------:R-:W-:Y:S01]  /*1250*/  @!P3 IMAD.MOV R22, RZ, RZ, -R22 ;  /* 0x000000ffff16b224 */ /* 0x000fe200078e0a16 */
[----:B------:R-:W-:Y:S01]  /*1260*/  ISETP.GT.U32.AND P3, PT, R32, R25, PT ;  /* 0x000000192000720c */ /* 0x000fe20003f64070 */
[--C-:B------:R-:W-:Y:S01]  /*1270*/  @!P4 IMAD.IADD R27, R27, 0x1, -R32.reuse ;  /* 0x000000011b1bc824 */ /* 0x100fe200078e0a20 */
[----:B------:R-:W-:Y:S01]  /*1280*/  ISETP.GE.AND P4, PT, R43, RZ, PT ;  /* 0x000000ff2b00720c */ /* 0x000fe20003f86270 */
[----:B------:R-:W-:Y:S01]  /*1290*/  @!P1 IMAD.IADD R4, R4, 0x1, -R31 ;  /* 0x0000000104049824 */ /* 0x000fe200078e0a1f */
[C---:B------:R-:W-:Y:S02]  /*12a0*/  ISETP.GT.U32.AND P5, PT, R31.reuse, R6, PT ;  /* 0x000000061f00720c */ /* 0x040fe40003fa4070 */
[----:B------:R-:W-:Y:S01]  /*12b0*/  ISETP.GT.U32.AND P1, PT, R32, R28, PT ;  /* 0x0000001c2000720c */ /* 0x000fe20003f24070 */
[----:B------:R-:W-:Y:S01]  /*12c0*/  @!P6 IMAD.IADD R26, R26, 0x1, -R32 ;  /* 0x000000011a1ae824 */ /* 0x000fe200078e0a20 */
[----:B------:R-:W-:-:S02]  /*12d0*/  ISETP.GT.U32.AND P0, PT, R31, R4, PT ;  /* 0x000000041f00720c */ /* 0x000fc40003f04070 */
[----:B------:R-:W-:Y:S02]  /*12e0*/  ISETP.GE.AND P6, PT, R42, RZ, PT ;  /* 0x000000ff2a00720c */ /* 0x000fe40003fc6270 */
[----:B------:R-:W-:Y:S01]  /*12f0*/  @!P2 IADD3 R24, R24, -R32, RZ ;  /* 0x800000201818a210 */ /* 0x000fe20007ffe0ff */
[----:B------:R-:W-:Y:S01]  /*1300*/  @!P3 IMAD.IADD R25, R25, 0x1, -R32 ;  /* 0x000000011919b824 */ /* 0x000fe200078e0a20 */
[----:B------:R-:W-:Y:S01]  /*1310*/  ISETP.GE.AND P2, PT, R40, RZ, PT ;  /* 0x000000ff2800720c */ /* 0x000fe20003f46270 */
[----:B------:R-:W-:Y:S01]  /*1320*/  @!P4 IMAD.MOV R26, RZ, RZ, -R26 ;  /* 0x000000ffff1ac224 */ /* 0x000fe200078e0a1a */
[----:B------:R-:W-:Y:S01]  /*1330*/  ISETP.GE.AND P3, PT, R41, RZ, PT ;  /* 0x000000ff2900720c */ /* 0x000fe20003f66270 */
[--C-:B------:R-:W-:Y:S01]  /*1340*/  @!P5 IMAD.IADD R6, R6, 0x1, -R31.reuse ;  /* 0x000000010606d824 */ /* 0x100fe200078e0a1f */
[----:B------:R-:W-:Y:S01]  /*1350*/  ISETP.GE.AND P4, PT, R7, RZ, PT ;  /* 0x000000ff0700720c */ /* 0x000fe20003f86270 */
[----:B------:R-:W-:Y:S01]  /*1360*/  @!P1 IMAD.IADD R28, R28, 0x1, -R32 ;  /* 0x000000011c1c9824 */ /* 0x000fe200078e0a20 */
[----:B------:R-:W-:Y:S01]  /*1370*/  ISETP.GE.AND P5, PT, R5, RZ, PT ;  /* 0x000000ff0500720c */ /* 0x000fe20003fa6270 */
[----:B------:R-:W-:Y:S01]  /*1380*/  @!P0 IMAD.IADD R4, R4, 0x1, -R31 ;  /* 0x0000000104048824 */ /* 0x000fe200078e0a1f */
[----:B------:R-:W-:Y:S01]  /*1390*/  ISETP.GE.AND P1, PT, R44, RZ, PT ;  /* 0x000000ff2c00720c */ /* 0x000fe20003f26270 */
[----:B------:R-:W-:Y:S01]  /*13a0*/  @!P6 IMAD.MOV R25, RZ, RZ, -R25 ;  /* 0x000000ffff19e224 */ /* 0x000fe200078e0a19 */
[----:B------:R-:W-:Y:S01]  /*13b0*/  ISETP.GE.AND P0, PT, R34, RZ, PT ;  /* 0x000000ff2200720c */ /* 0x000fe20003f06270 */
[----:B--2---:R-:W-:-:S02]  /*13c0*/  VIADD R31, R8, 0xffffffff ;  /* 0xffffffff081f7836 */ /* 0x004fc40000000000 */
[----:B------:R-:W-:Y:S01]  /*13d0*/  @!P2 IADD3 R23, -R23, RZ, RZ ;  /* 0x000000ff1717a210 */ /* 0x000fe20007ffe1ff */
[----:B---3--:R-:W-:Y:S01]  /*13e0*/  IMAD.SHL.U32 R153, R16, 0x2, RZ ;  /* 0x0000000210997824 */ /* 0x008fe200078e00ff */
[----:B------:R-:W-:Y:S01]  /*13f0*/  ISETP.NE.AND P2, PT, R189, RZ, PT ;  /* 0x000000ffbd00720c */ /* 0x000fe20003f45270 */
[----:B------:R-:W-:Y:S01]  /*1400*/  @!P3 IMAD.MOV R24, RZ, RZ, -R24 ;  /* 0x000000ffff18b224 */ /* 0x000fe200078e0a18 */
[----:B------:R-:W-:Y:S01]  /*1410*/  ISETP.NE.AND P3, PT, R188, RZ, PT ;  /* 0x000000ffbc00720c */ /* 0x000fe20003f65270 */
[----:B------:R-:W-:Y:S01]  /*1420*/  @!P4 IMAD.MOV R6, RZ, RZ, -R6 ;  /* 0x000000ffff06c224 */ /* 0x000fe200078e0a06 */
[----:B------:R-:W-:Y:S01]  /*1430*/  @!P5 IADD3 R4, -R4, RZ, RZ ;  /* 0x000000ff0404d210 */ /* 0x000fe20007ffe1ff */
[----:B------:R-:W-:Y:S01]  /*1440*/  STL [R1+0x28], R153 ;  /* 0x0000289901007387 */ /* 0x000fe20000100800 */
[----:B------:R-:W-:Y:S01]  /*1450*/  SEL R168, R13, R15, !P2 ;  /* 0x0000000f0da87207 */ /* 0x000fe20005000000 */
[----:B------:R-:W-:Y:S01]  /*1460*/  IMAD R15, R205, R17, RZ ;  /* 0x00000011cd0f7224 */ /* 0x000fe200078e02ff */
[C---:B------:R-:W-:Y:S01]  /*1470*/  SEL R152, R13.reuse, R10, !P2 ;  /* 0x0000000a0d987207 */ /* 0x040fe20005000000 */
[----:B------:R-:W-:Y:S01]  /*1480*/  @!P1 IMAD.MOV R27, RZ, RZ, -R27 ;  /* 0x000000ffff1b9224 */ /* 0x000fe200078e0a1b */
[----:B------:R-:W-:Y:S01]  /*1490*/  SEL R156, R13, R12, !P2 ;  /* 0x0000000c0d9c7207 */ /* 0x000fe20005000000 */
[----:B------:R-:W-:Y:S01]  /*14a0*/  @!P0 IMAD.MOV R28, RZ, RZ, -R28 ;  /* 0x000000ffff1c8224 */ /* 0x000fe200078e0a1c */
[C---:B------:R-:W-:Y:S01]  /*14b0*/  SEL R4, R11.reuse, R4, !P3 ;  /* 0x000000040b047207 */ /* 0x040fe20005800000 */
[----:B------:R-:W-:Y:S01]  /*14c0*/  IMAD R152, R152, UR5, RZ ;  /* 0x0000000598987c24 */ /* 0x000fe2000f8e02ff */
[----:B------:R-:W-:Y:S01]  /*14d0*/  SEL R10, R11, R6, !P3 ;  /* 0x000000060b0a7207 */ /* 0x000fe20005800000 */
[----:B------:R-:W-:Y:S01]  /*14e0*/  VIADD R11, R8, 0xfffffffd ;  /* 0xfffffffd080b7836 */ /* 0x000fe20000000000 */
[C---:B------:R-:W-:Y:S01]  /*14f0*/  SEL R160, R13.reuse, R14, !P2 ;  /* 0x0000000e0da07207 */ /* 0x040fe20005000000 */
[----:B------:R-:W-:Y:S01]  /*1500*/  IMAD R156, R156, UR5, RZ ;  /* 0x000000059c9c7c24 */ /* 0x000fe2000f8e02ff */
[----:B------:R-:W-:Y:S01]  /*1510*/  SEL R164, R13, R18, !P2 ;  /* 0x000000120da47207 */ /* 0x000fe20005000000 */
[----:B------:R-:W-:Y:S01]  /*1520*/  IMAD R10, R10, R9, RZ ;  /* 0x000000090a0a7224 */ /* 0x000fe200078e02ff */
[----:B------:R-:W-:Y:S01]  /*1530*/  LEA R37, P0, R15, UR8, 0x2 ;  /* 0x000000080f257c11 */ /* 0x000fe2000f8010ff */
[----:B------:R-:W-:Y:S01]  /*1540*/  IMAD R160, R160, UR5, RZ ;  /* 0x00000005a0a07c24 */ /* 0x000fe2000f8e02ff */
[C---:B------:R-:W-:Y:S01]  /*1550*/  SEL R172, R13.reuse, R20, !P2 ;  /* 0x000000140dac7207 */ /* 0x040fe20005000000 */
        /* <DEDUP_REMOVED lines=18> */
[----:B------:R-:W-:Y:S01]  /*1680*/  VIADD R6, R8, 0xfffffffe ;  /* 0xfffffffe08067836 */ /* 0x000fe20000000000 */
[----:B------:R-:W-:Y:S01]  /*1690*/  SEL R212, R13, R30, !P2 ;  /* 0x0000001e0dd47207 */ /* 0x000fe20005000000 */
[----:B------:R-:W-:Y:S01]  /*16a0*/  IMAD R200, R200, UR5, RZ ;  /* 0x00000005c8c87c24 */ /* 0x000fe2000f8e02ff */
[----:B------:R-:W-:Y:S01]  /*16b0*/  ISETP.GE.U32.AND P2, PT, R11, 0x7fffffde, PT ;  /* 0x7fffffde0b00780c */ /* 0x000fe20003f46070 */
[----:B------:R-:W-:Y:S01]  /*16c0*/  IMAD R11, R4, R9, RZ ;  /* 0x00000009040b7224 */ /* 0x000fe200078e02ff */
[----:B------:R-:W-:Y:S01]  /*16d0*/  LEA.HI.X.SX32 R9, R15, UR9, 0x2, P0 ;  /* 0x000000090f097c11 */ /* 0x000fe200080f16ff */
[----:B------:R-:W-:Y:S01]  /*16e0*/  IMAD R204, R204, UR5, RZ ;  /* 0x00000005cccc7c24 */ /* 0x000fe2000f8e02ff */
[-C--:B------:R-:W-:Y:S01]  /*16f0*/  LEA R182, P0, R152, R37.reuse, 0x2 ;  /* 0x0000002598b67211 */ /* 0x080fe200078010ff */
[----:B------:R-:W-:Y:S01]  /*1700*/  IMAD R208, R208, UR5, RZ ;  /* 0x00000005d0d07c24 */ /* 0x000fe2000f8e02ff */
[----:B------:R-:W-:Y:S01]  /*1710*/  LEA R60, P3, R156, R37, 0x2 ;  /* 0x000000259c3c7211 */ /* 0x000fe200078610ff */
[----:B------:R-:W-:Y:S01]  /*1720*/  IMAD R212, R212, UR5, RZ ;  /* 0x00000005d4d47c24 */ /* 0x000fe2000f8e02ff */
[-C--:B------:R-:W-:Y:S01]  /*1730*/  LEA.HI.X.SX32 R183, R152, R9.reuse, 0x2, P0 ;  /* 0x0000000998b77211 */ /* 0x080fe200000f16ff */
[----:B------:R-:W-:Y:S01]  /*1740*/  UMOV UR8, 0x400 ;  /* 0x0000040000087882 */ /* 0x000fe20000000000 */
[----:B------:R-:W-:Y:S01]  /*1750*/  LEA.HI.X.SX32 R61, R156, R9, 0x2, P3 ;  /* 0x000000099c3d7211 */ /* 0x000fe200018f16ff */
[----:B-1----:R-:W-:Y:S01]  /*1760*/  ULEA UR8, UR4, UR8, 0x18 ;  /* 0x0000000804087291 */ /* 0x002fe2000f8ec03f */
[-C--:B------:R-:W-:Y:S01]  /*1770*/  LEA R46, P0, R160, R37.reuse, 0x2 ;  /* 0x00000025a02e7211 */ /* 0x080fe200078010ff */
[----:B------:R-:W-:Y:S01]  /*1780*/  VIADD R12, R8, 0xfffffffc ;  /* 0xfffffffc080c7836 */ /* 0x000fe20000000000 */
[----:B------:R-:W-:Y:S01]  /*1790*/  LEA R58, P3, R164, R37, 0x2 ;  /* 0x00000025a43a7211 */ /* 0x000fe200078610ff */
[----:B------:R-:W-:Y:S01]  /*17a0*/  IMAD R18, R16, 0x3, RZ ;  /* 0x0000000310127824 */ /* 0x000fe200078e02ff */
[-C--:B------:R-:W-:Y:S01]  /*17b0*/  LEA.HI.X.SX32 R47, R160, R9.reuse, 0x2, P0 ;  /* 0x00000009a02f7211 */ /* 0x080fe200000f16ff */
[----:B------:R-:W-:Y:S01]  /*17c0*/  VIADD R27, R3, UR8 ;  /* 0x00000008031b7c36 */ /* 0x000fe20008000000 */
[----:B------:R-:W-:Y:S01]  /*17d0*/  LEA.HI.X.SX32 R59, R164, R9, 0x2, P3 ;  /* 0x00000009a43b7211 */ /* 0x000fe200018f16ff */
[----:B------:R-:W-:Y:S01]  /*17e0*/  IMAD.SHL.U32 R13, R16, 0x4, RZ ;  /* 0x00000004100d7824 */ /* 0x000fe200078e00ff */
[-C--:B------:R-:W-:Y:S01]  /*17f0*/  LEA R44, P0, R168, R37.reuse, 0x2 ;  /* 0x00000025a82c7211 */ /* 0x080fe200078010ff */
[----:B------:R-:W-:Y:S01]  /*1800*/  STL [R1+0x24], R18 ;  /* 0x0000241201007387 */ /* 0x000fe20000100800 */
[----:B------:R-:W-:Y:S01]  /*1810*/  LEA R32, P3, R172, R37, 0x2 ;  /* 0x00000025ac207211 */ /* 0x000fe200078610ff */
[----:B------:R-:W-:Y:S01]  /*1820*/  IMAD R193, R16, 0xd, RZ ;  /* 0x0000000d10c17824 */ /* 0x000fe200078e02ff */
[-C--:B------:R-:W-:Y:S01]  /*1830*/  LEA.HI.X.SX32 R45, R168, R9.reuse, 0x2, P0 ;  /* 0x00000009a82d7211 */ /* 0x080fe200000f16ff */
[----:B------:R1:W-:Y:S01]  /*1840*/  STL [R1+0x20], R13 ;  /* 0x0000200d01007387 */ /* 0x0003e20000100800 */
[----:B------:R-:W-:Y:S01]  /*1850*/  LEA.HI.X.SX32 R33, R172, R9, 0x2, P3 ;  /* 0x00000009ac217211 */ /* 0x000fe200018f16ff */
[----:B------:R-:W-:Y:S01]  /*1860*/  IMAD R181, R16, 0xe, RZ ;  /* 0x0000000e10b57824 */ /* 0x000fe200078e02ff */
[-C--:B------:R-:W-:Y:S01]  /*1870*/  LEA R42, P0, R176, R37.reuse, 0x2 ;  /* 0x00000025b02a7211 */ /* 0x080fe200078010ff */
[----:B------:R-:W-:Y:S01]  /*1880*/  IMAD R177, R16, 0xf, RZ ;  /* 0x0000000f10b17824 */ /* 0x000fe200078e02ff */
[----:B------:R-:W-:Y:S01]  /*1890*/  LEA R56, P3, R180, R37, 0x2 ;  /* 0x00000025b4387211 */ /* 0x000fe200078610ff */
[----:B------:R-:W-:Y:S01]  /*18a0*/  IMAD.SHL.U32 R173, R16, 0x10, RZ ;  /* 0x0000001010ad7824 */ /* 0x000fe200078e00ff */
[-C--:B------:R-:W-:Y:S01]  /*18b0*/  LEA.HI.X.SX32 R43, R176, R9.reuse, 0x2, P0 ;  /* 0x00000009b02b7211 */ /* 0x080fe200000f16ff */
[----:B------:R-:W-:Y:S01]  /*18c0*/  IMAD R169, R16, 0x11, RZ ;  /* 0x0000001110a97824 */ /* 0x000fe200078e02ff */
[----:B------:R-:W-:Y:S01]  /*18d0*/  LEA.HI.X.SX32 R57, R180, R9, 0x2, P3 ;  /* 0x00000009b4397211 */ /* 0x000fe200018f16ff */
[----:B------:R-:W-:Y:S01]  /*18e0*/  IMAD R165, R16, 0x12, RZ ;  /* 0x0000001210a57824 */ /* 0x000fe200078e02ff */
[-C--:B------:R-:W-:Y:S01]  /*18f0*/  LEA R220, P0, R184, R37.reuse, 0x2 ;  /* 0x00000025b8dc7211 */ /* 0x080fe200078010ff */
[----:B------:R-:W-:Y:S01]  /*1900*/  IMAD R223, R16, 0x13, RZ ;  /* 0x0000001310df7824 */ /* 0x000fe200078e02ff */
[----:B------:R-:W-:Y:S01]  /*1910*/  LEA R218, P3, R190, R37, 0x2 ;  /* 0x00000025beda7211 */ /* 0x000fe200078610ff */
[----:B------:R-:W-:Y:S01]  /*1920*/  IMAD R227, R16, 0x14, RZ ;  /* 0x0000001410e37824 */ /* 0x000fe200078e02ff */
        /* <DEDUP_REMOVED lines=8> */
[----:B------:R-:W-:Y:S01]  /*19b0*/  ISETP.GE.U32.AND P6, PT, R6, 0x7fffffdf, PT ;  /* 0x7fffffdf0600780c */ /* 0x000fe20003fc6070 */
[----:B------:R-:W-:Y:S01]  /*19c0*/  VIADD R6, R8, 0xfffffffb ;  /* 0xfffffffb08067836 */ /* 0x000fe20000000000 */
        /* <DEDUP_REMOVED lines=9> */
[----:B------:R-:W-:Y:S01]  /*1a60*/  IMAD.SHL.U32 R6, R10, 0x4, RZ ;  /* 0x000000040a067824 */ /* 0x000fe200078e00ff */
[----:B------:R-:W-:-:S02]  /*1a70*/  LEA.HI.X.SX32 R53, R200, R9, 0x2, P0 ;  /* 0x00000009c8357211 */ /* 0x000fc400000f16ff */
[----:B------:R-:W-:Y:S02]  /*1a80*/  LEA.HI.X.SX32 R39, R204, R9, 0x2, P3 ;  /* 0x00000009cc277211 */ /* 0x000fe400018f16ff */
[-C--:B------:R-:W-:Y:S02]  /*1a90*/  LEA R50, P0, R208, R37.reuse, 0x2 ;  /* 0x00000025d0327211 */ /* 0x080fe400078010ff */
[----:B------:R-:W-:Y:S02]  /*1aa0*/  LEA R36, P3, R212, R37, 0x2 ;  /* 0x00000025d4247211 */ /* 0x000fe400078610ff */
[----:B------:R-:W-:Y:S02]  /*1ab0*/  ISETP.GE.U32.AND P1, PT, R31, 0x7fffffe0, PT ;  /* 0x7fffffe01f00780c */ /* 0x000fe40003f26070 */
[----:B------:R-:W-:Y:S02]  /*1ac0*/  SHF.L.U32 R4, R11, 0x2, RZ ;  /* 0x000000020b047819 */ /* 0x000fe400000006ff */
[----:B------:R-:W-:-:S02]  /*1ad0*/  LEA.HI.X.SX32 R51, R208, R9, 0x2, P0 ;  /* 0x00000009d0337211 */ /* 0x000fc400000f16ff */
[----:B------:R-:W-:Y:S01]  /*1ae0*/  LEA.HI.X.SX32 R37, R212, R9, 0x2, P3 ;  /* 0x00000009d4257211 */ /* 0x000fe200018f16ff */
[----:B------:R-:W-:Y:S01]  /*1af0*/  VIADD R9, R8, 0xfffffff9 ;  /* 0xfffffff908097836 */ /* 0x000fe20000000000 */
[----:B------:R-:W-:Y:S02]  /*1b00*/  IADD3 R66, P0, R4, UR6, RZ ;  /* 0x0000000604427c10 */ /* 0x000fe4000ff1e0ff */
[----:B------:R-:W-:Y:S02]  /*1b10*/  IADD3 R206, P3, R6, UR6, RZ ;  /* 0x0000000606ce7c10 */ /* 0x000fe4000ff7e0ff */
[----:B------:R-:W-:Y:S02]  /*1b20*/  LEA.HI.X.SX32 R67, R11, UR7, 0x2, P0 ;  /* 0x000000070b437c11 */ /* 0x000fe400080f16ff */
[----:B------:R-:W-:Y:S02]  /*1b30*/  LEA.HI.X.SX32 R207, R10, UR7, 0x2, P3 ;  /* 0x000000070acf7c11 */ /* 0x000fe400098f16ff */
[----:B------:R-:W-:Y:S01]  /*1b40*/  ISETP.GE.U32.AND P3, PT, R9, 0x7fffffda, PT ;  /* 0x7fffffda0900780c */ /* 0x000fe20003f66070 */
[----:B------:R-:W-:Y:S01]  /*1b50*/  VIADD R9, R8, 0xfffffff8 ;  /* 0xfffffff808097836 */ /* 0x000fe20000000000 */
[----:B------:R-:W-:Y:S01]  /*1b60*/  ISETP.GE.U32.AND P4, PT, R12, 0x7fffffdd, PT ;  /* 0x7fffffdd0c00780c */ /* 0x000fe20003f86070 */
[----:B------:R-:W-:Y:S01]  /*1b70*/  @!PT LDS RZ, [RZ] ;  /* 0x00000000fffff984 */ /* 0x000fe20000000800 */
[----:B------:R-:W-:Y:S01]  /*1b80*/  @!PT LDS RZ, [RZ] ;  /* 0x00000000fffff984 */ /* 0x000fe20000000800 */
[----:B------:R-:W-:Y:S01]  /*1b90*/  @!PT LDS RZ, [RZ] ;  /* 0x00000000fffff984 */ /* 0x000fe20000000800 */
[----:B------:R2:W-:Y:S01]  /*1ba0*/  LDGSTS.E [R27], desc[UR16][R66.64], !P1 ;  /* 0x00000000421b7fae */ /* 0x0005e2000c921850 */
[----:B------:R-:W-:Y:S01]  /*1bb0*/  IMAD.WIDE R64, R16, 0x4, R66 ;  /* 0x0000000410407825 */ /* 0x000fe200078e0242 */
[----:B------:R-:W-:-:S02]  /*1bc0*/  LOP3.LUT R14, R3, 0x10, RZ, 0x3c, !PT ;  /* 0x00000010030e7812 */ /* 0x000fc400078e3cff */
[----:B------:R3:W-:Y:S01]  /*1bd0*/  LDGSTS.E [R27+0x4000], desc[UR16][R206.64], !P1 ;  /* 0x04000000ce1b7fae */ /* 0x0007e2000c921850 */
[----:B------:R-:W-:Y:S01]  /*1be0*/  ISETP.GE.U32.AND P1, PT, R9, 0x7fffffd9, PT ;  /* 0x7fffffd90900780c */ /* 0x000fe20003f26070 */
[----:B------:R-:W-:Y:S01]  /*1bf0*/  IMAD.WIDE R178, R16, 0x4, R206 ;  /* 0x0000000410b27825 */ /* 0x000fe200078e02ce */
[----:B------:R-:W-:Y:S01]  /*1c00*/  LOP3.LUT R19, R3, 0x70, RZ, 0x3c, !PT ;  /* 0x0000007003137812 */ /* 0x000fe200078e3cff */
[----:B------:R4:W-:Y:S02]  /*1c10*/  LDGSTS.E [R27+0x4], desc[UR16][R64.64], !P6 ;  /* 0x00004000401b7fae */ /* 0x0009e4000f121850 */
[C---:B------:R-:W-:Y:S02]  /*1c20*/  VIADD R9, R8.reuse, 0xfffffff7 ;  /* 0xfffffff708097836 */ /* 0x040fe40000000000 */
[----:B------:R-:W-:Y:S01]  /*1c30*/  VIADD R12, R8, 0xfffffffa ;  /* 0xfffffffa080c7836 */ /* 0x000fe20000000000 */
[----:B------:R4:W-:Y:S01]  /*1c40*/  LDGSTS.E [R27+0x4004], desc[UR16][R178.64], !P6 ;  /* 0x04004000b21b7fae */ /* 0x0009e2000f121850 */
[----:B------:R-:W-:Y:S01]  /*1c50*/  IMAD.WIDE R216, R153, 0x4, R66 ;  /* 0x0000000499d87825 */ /* 0x000fe200078e0242 */
[----:B------:R-:W-:-:S02]  /*1c60*/  ISETP.GE.U32.AND P6, PT, R9, 0x7fffffd8, PT ;  /* 0x7fffffd80900780c */ /* 0x000fc40003fc6070 */
[----:B------:R-:W-:Y:S01]  /*1c70*/  ISETP.GE.U32.AND P0, PT, R12, 0x7fffffdb, PT ;  /* 0x7fffffdb0c00780c */ /* 0x000fe20003f06070 */
[----:B------:R-:W-:Y:S01]  /*1c80*/  IMAD.WIDE R198, R153, 0x4, R206 ;  /* 0x0000000499c67825 */ /* 0x000fe200078e02ce */
[----:B------:R-:W-:Y:S01]  /*1c90*/  IADD3 R12, R8, -0xa, RZ ;  /* 0xfffffff6080c7810 */ /* 0x000fe20007ffe0ff */
[----:B------:R4:W-:Y:S02]  /*1ca0*/  LDGSTS.E [R27+0x8], desc[UR16][R216.64], !P2 ;  /* 0x00008000d81b7fae */ /* 0x0009e4000d121850 */
[----:B------:R-:W-:Y:S02]  /*1cb0*/  IMAD.WIDE R210, R18, 0x4, R66 ;  /* 0x0000000412d27825 */ /* 0x000fe400078e0242 */
[----:B------:R4:W-:Y:S01]  /*1cc0*/  LDGSTS.E [R27+0x4008], desc[UR16][R198.64], !P2 ;  /* 0x04008000c61b7fae */ /* 0x0009e2000d121850 */
[----:B------:R-:W-:Y:S01]  /*1cd0*/  ISETP.GE.U32.AND P2, PT, R12, 0x7fffffd7, PT ;  /* 0x7fffffd70c00780c */ /* 0x000fe20003f46070 */
[----:B------:R-:W-:Y:S02]  /*1ce0*/  IMAD.WIDE R186, R18, 0x4, R206 ;  /* 0x0000000412ba7825 */ /* 0x000fe400078e02ce */
[----:B------:R4:W-:Y:S02]  /*1cf0*/  LDGSTS.E [R27+0xc], desc[UR16][R210.64], !P4 ;  /* 0x0000c000d21b7fae */ /* 0x0009e4000e121850 */
[----:B------:R-:W-:-:S02]  /*1d00*/  VIADD R9, R8, 0xfffffff5 ;  /* 0xfffffff508097836 */ /* 0x000fc40000000000 */
[----:B------:R-:W-:Y:S01]  /*1d10*/  VIADD R26, R14, UR8 ;  /* 0x000000080e1a7c36 */ /* 0x000fe20008000000 */
[----:B------:R4:W-:Y:S01]  /*1d20*/  LDGSTS.E [R27+0x400c], desc[UR16][R186.64], !P4 ;  /* 0x0400c000ba1b7fae */ /* 0x0009e2000e121850 */
[----:B------:R-:W-:Y:S01]  /*1d30*/  IMAD.WIDE R150, R13, 0x4, R66 ;  /* 0x000000040d967825 */ /* 0x000fe200078e0242 */
[----:B------:R-:W-:Y:S02]  /*1d40*/  ISETP.GE.U32.AND P4, PT, R9, 0x7fffffd6, PT ;  /* 0x7fffffd60900780c */ /* 0x000fe40003f86070 */
[----:B------:R-:W-:Y:S01]  /*1d50*/  LOP3.LUT R14, R3, 0x20, RZ, 0x3c, !PT ;  /* 0x00000020030e7812 */ /* 0x000fe200078e3cff */
[----:B------:R-:W-:Y:S01]  /*1d60*/  IMAD.WIDE R148, R13, 0x4, R206 ;  /* 0x000000040d947825 */ /* 0x000fe200078e02ce */
[----:B------:R4:W-:Y:S03]  /*1d70*/  LDGSTS.E [R26], desc[UR16][R150.64], !P5 ;  /* 0x00000000961a7fae */ /* 0x0009e6000e921850 */
[----:B------:R-:W-:Y:S01]  /*1d80*/  VIADD R9, R8, 0xfffffff4 ;  /* 0xfffffff408097836 */ /* 0x000fe20000000000 */
[----:B------:R4:W-:Y:S01]  /*1d90*/  LDGSTS.E [R26+0x4000], desc[UR16][R148.64], !P5 ;  /* 0x04000000941a7fae */ /* 0x0009e2000e921850 */
[----:B------:R-:W-:-:S02]  /*1da0*/  IMAD R12, R16, 0x5, RZ ;  /* 0x00000005100c7824 */ /* 0x000fc400078e02ff */
[----:B-1----:R-:W-:Y:S01]  /*1db0*/  IMAD R13, R16, 0x6, RZ ;  /* 0x00000006100d7824 */ /* 0x002fe200078e02ff */
[----:B------:R-:W-:Y:S01]  /*1dc0*/  ISETP.GE.U32.AND P5, PT, R9, 0x7fffffd5, PT ;  /* 0x7fffffd50900780c */ /* 0x000fe20003fa6070 */
[C---:B------:R-:W-:Y:S01]  /*1dd0*/  IMAD.WIDE R202, R12.reuse, 0x4, R66 ;  /* 0x000000040cca7825 */ /* 0x040fe200078e0242 */
[----:B------:R-:W-:Y:S03]  /*1de0*/  STL [R1+0x1c], R12 ;  /* 0x00001c0c01007387 */ /* 0x000fe60000100800 */
[----:B------:R-:W-:Y:S01]  /*1df0*/  IMAD.WIDE R174, R12, 0x4, R206 ;  /* 0x000000040cae7825 */ /* 0x000fe200078e02ce */
[----:B------:R1:W-:Y:S03]  /*1e00*/  LDGSTS.E [R26+0x4], desc[UR16][R202.64], !P0 ;  /* 0x00004000ca1a7fae */ /* 0x0003e6000c121850 */
[----:B------:R-:W-:Y:S01]  /*1e10*/  VIADD R9, R8, 0xfffffff3 ;  /* 0xfffffff308097836 */ /* 0x000fe20000000000 */
[----:B------:R5:W-:Y:S01]  /*1e20*/  STL [R1+0x18], R13 ;  /* 0x0000180d01007387 */ /* 0x000be20000100800 */
[----:B------:R-:W-:-:S02]  /*1e30*/  IMAD R18, R16, 0x7, RZ ;  /* 0x0000000710127824 */ /* 0x000fc400078e02ff */
[----:B------:R-:W-:Y:S01]  /*1e40*/  IMAD.WIDE R194, R13, 0x4, R66 ;  /* 0x000000040dc27825 */ /* 0x000fe200078e0242 */
[----:B------:R1:W-:Y:S01]  /*1e50*/  LDGSTS.E [R26+0x4004], desc[UR16][R174.64], !P0 ;  /* 0x04004000ae1a7fae */ /* 0x0003e2000c121850 */
[----:B------:R-:W-:Y:S02]  /*1e60*/  ISETP.GE.U32.AND P0, PT, R9, 0x7fffffd4, PT ;  /* 0x7fffffd40900780c */ /* 0x000fe40003f06070 */
[----:B------:R-:W-:Y:S01]  /*1e70*/  IMAD.WIDE R166, R13, 0x4, R206 ;  /* 0x000000040da67825 */ /* 0x000fe200078e02ce */
[----:B------:R1:W-:Y:S01]  /*1e80*/  LDGSTS.E [R26+0x8], desc[UR16][R194.64], !P3 ;  /* 0x00008000c21a7fae */ /* 0x0003e2000d921850 */
[----:B-----5:R-:W-:Y:S02]  /*1e90*/  SHF.L.U32 R13, R16, 0x3, RZ ;  /* 0x00000003100d7819 */ /* 0x020fe400000006ff */
[C---:B------:R-:W-:Y:S01]  /*1ea0*/  IMAD.WIDE R170, R18.reuse, 0x4, R66 ;  /* 0x0000000412aa7825 */ /* 0x040fe200078e0242 */
[----:B------:R5:W-:Y:S03]  /*1eb0*/  LDGSTS.E [R26+0x4008], desc[UR16][R166.64], !P3 ;  /* 0x04008000a61a7fae */ /* 0x000be6000d921850 */
[----:B------:R-:W-:Y:S01]  /*1ec0*/  IMAD.WIDE R158, R18, 0x4, R206 ;  /* 0x00000004129e7825 */ /* 0x000fe200078e02ce */
[----:B------:R5:W-:Y:S03]  /*1ed0*/  LDGSTS.E [R26+0xc], desc[UR16][R170.64], !P1 ;  /* 0x0000c000aa1a7fae */ /* 0x000be6000c921850 */
[C---:B------:R-:W-:Y:S01]  /*1ee0*/  VIADD R12, R8.reuse, 0xfffffff2 ;  /* 0xfffffff2080c7836 */ /* 0x040fe20000000000 */
[----:B------:R5:W-:Y:S01]  /*1ef0*/  LDGSTS.E [R26+0x400c], desc[UR16][R158.64], !P1 ;  /* 0x0400c0009e1a7fae */ /* 0x000be2000c921850 */
[----:B------:R-:W-:-:S02]  /*1f00*/  VIADD R9, R8, 0xfffffff1 ;  /* 0xfffffff108097836 */ /* 0x000fc40000000000 */
[----:B------:R-:W-:Y:S01]  /*1f10*/  VIADD R25, R14, UR8 ;  /* 0x000000080e197c36 */ /* 0x000fe20008000000 */
[----:B------:R-:W-:Y:S01]  /*1f20*/  ISETP.GE.U32.AND P3, PT, R12, 0x7fffffd3, PT ;  /* 0x7fffffd30c00780c */ /* 0x000fe20003f66070 */
[----:B------:R-:W-:Y:S01]  /*1f30*/  IMAD.WIDE R154, R13, 0x4, R66 ;  /* 0x000000040d9a7825 */ /* 0x000fe200078e0242 */
[----:B------:R-:W-:Y:S01]  /*1f40*/  ISETP.GE.U32.AND P1, PT, R9, 0x7fffffd2, PT ;  /* 0x7fffffd20900780c */ /* 0x000fe20003f26070 */
[----:B------:R2:W-:Y:S01]  /*1f50*/  STL [R1+0x14], R18 ;  /* 0x0000141201007387 */ /* 0x0005e20000100800 */
[----:B------:R-:W-:Y:S01]  /*1f60*/  LOP3.LUT R14, R3, 0x30, RZ, 0x3c, !PT ;  /* 0x00000030030e7812 */ /* 0x000fe200078e3cff */
[----:B------:R-:W-:Y:S02]  /*1f70*/  IMAD.WIDE R136, R13, 0x4, R206 ;  /* 0x000000040d887825 */ /* 0x000fe400078e02ce */
[----:B------:R3:W-:Y:S01]  /*1f80*/  STL [R1+0x10], R13 ;  /* 0x0000100d01007387 */ /* 0x0007e20000100800 */
[----:B------:R-:W-:Y:S01]  /*1f90*/  IADD3 R24, R14, UR8, RZ ;  /* 0x000000080e187c10 */ /* 0x000fe2000fffe0ff */
[----:B------:R-:W-:Y:S01]  /*1fa0*/  VIADD R9, R8, 0xfffffff0 ;  /* 0xfffffff008097836 */ /* 0x000fe20000000000 */
[----:B------:R-:W4:Y:S01]  /*1fb0*/  LDC R14, c[0x0][0x230] ;  /* 0x00008c00ff0e7b82 */ /* 0x000f220000000800 */
[C---:B------:R-:W-:Y:S01]  /*1fc0*/  IMAD R12, R16.reuse, 0x9, RZ ;  /* 0x00000009100c7824 */ /* 0x040fe200078e02ff */
[----:B------:R5:W-:Y:S01]  /*1fd0*/  LDGSTS.E [R25], desc[UR16][R154.64], !P6 ;  /* 0x000000009a197fae */ /* 0x000be2000f121850 */
[----:B--2---:R-:W-:-:S02]  /*1fe0*/  IMAD R18, R16, 0xb, RZ ;  /* 0x0000000b10127824 */ /* 0x004fc400078e02ff */
[----:B------:R-:W-:Y:S01]  /*1ff0*/  IMAD.WIDE R138, R12, 0x4, R66 ;  /* 0x000000040c8a7825 */ /* 0x000fe200078e0242 */
[----:B------:R2:W-:Y:S01]  /*2000*/  LDGSTS.E [R25+0x4000], desc[UR16][R136.64], !P6 ;  /* 0x0400000088197fae */ /* 0x0005e2000f121850 */
[----:B------:R-:W-:Y:S02]  /*2010*/  ISETP.GE.U32.AND P6, PT, R9, 0x7fffffd1, PT ;  /* 0x7fffffd10900780c */ /* 0x000fe40003fc6070 */
[----:B---3--:R-:W-:Y:S01]  /*2020*/  IMAD R13, R16, 0xa, RZ ;  /* 0x0000000a100d7824 */ /* 0x008fe200078e02ff */
[----:B------:R3:W-:Y:S01]  /*2030*/  LDGSTS.E [R25+0x4], desc[UR16][R138.64], !P2 ;  /* 0x000040008a197fae */ /* 0x0007e2000d121850 */
[----:B------:R-:W-:-:S03]  /*2040*/  IMAD.WIDE R146, R12, 0x4, R206 ;  /* 0x000000040c927825 */ /* 0x000fc600078e02ce */
[----:B------:R-:W-:Y:S01]  /*2050*/  STL [R1+0xc], R12 ;  /* 0x00000c0c01007387 */ /* 0x000fe20000100800 */
[----:B------:R-:W-:Y:S02]  /*2060*/  VIADD R9, R8, 0xffffffef ;  /* 0xffffffef08097836 */ /* 0x000fe40000000000 */
[----:B------:R-:W-:Y:S01]  /*2070*/  IMAD.WIDE R118, R13, 0x4, R66 ;  /* 0x000000040d767825 */ /* 0x000fe200078e0242 */
[----:B------:R3:W-:Y:S02]  /*2080*/  LDGSTS.E [R25+0x4004], desc[UR16][R146.64], !P2 ;  /* 0x0400400092197fae */ /* 0x0007e4000d121850 */
[----:B------:R-:W-:Y:S01]  /*2090*/  ISETP.GE.U32.AND P2, PT, R9, 0x7fffffd0, PT ;  /* 0x7fffffd00900780c */ /* 0x000fe20003f46070 */
[----:B------:R-:W-:Y:S01]  /*20a0*/  IMAD.WIDE R116, R13, 0x4, R206 ;  /* 0x000000040d747825 */ /* 0x000fe200078e02ce */
[----:B------:R1:W-:Y:S03]  /*20b0*/  STL [R1+0x8], R13 ;  /* 0x0000080d01007387 */ /* 0x0003e60000100800 */
[C---:B------:R-:W-:Y:S01]  /*20c0*/  IMAD.WIDE R162, R18.reuse, 0x4, R66 ;  /* 0x0000000412a27825 */ /* 0x040fe200078e0242 */
[----:B------:R3:W-:Y:S03]  /*20d0*/  LDGSTS.E [R25+0x8], desc[UR16][R118.64], !P4 ;  /* 0x0000800076197fae */ /* 0x0007e6000e121850 */
[----:B------:R-:W-:Y:S01]  /*20e0*/  IMAD.WIDE R140, R18, 0x4, R206 ;  /* 0x00000004128c7825 */ /* 0x000fe200078e02ce */
[----:B------:R3:W-:Y:S03]  /*20f0*/  LDGSTS.E [R25+0x4008], desc[UR16][R116.64], !P4 ;  /* 0x0400800074197fae */ /* 0x0007e6000e121850 */
[----:B------:R-:W-:Y:S01]  /*2100*/  VIADD R9, R8, 0xffffffed ;  /* 0xffffffed08097836 */ /* 0x000fe20000000000 */
[----:B------:R3:W-:Y:S01]  /*2110*/  LDGSTS.E [R25+0xc], desc[UR16][R162.64], !P5 ;  /* 0x0000c000a2197fae */ /* 0x0007e2000e921850 */
[----:B-1----:R-:W-:-:S02]  /*2120*/  IMAD R13, R16, 0xc, RZ ;  /* 0x0000000c100d7824 */ /* 0x002fc400078e02ff */
[--C-:B------:R-:W-:Y:S01]  /*2130*/  IMAD.WIDE R144, R193, 0x4, R66.reuse ;  /* 0x00000004c1907825 */ /* 0x100fe200078e0242 */
[----:B------:R1:W-:Y:S01]  /*2140*/  LDGSTS.E [R25+0x400c], desc[UR16][R140.64], !P5 ;  /* 0x0400c0008c197fae */ /* 0x0003e2000e921850 */
[----:B------:R-:W-:Y:S02]  /*2150*/  ISETP.GE.U32.AND P5, PT, R9, 0x7fffffce, PT ;  /* 0x7fffffce0900780c */ /* 0x000fe40003fa6070 */
[C---:B------:R-:W-:Y:S01]  /*2160*/  IMAD.WIDE R134, R13.reuse, 0x4, R66 ;  /* 0x000000040d867825 */ /* 0x040fe200078e0242 */
[----:B------:R5:W-:Y:S03]  /*2170*/  STL [R1+0x4], R18 ;  /* 0x0000041201007387 */ /* 0x000be60000100800 */
[--C-:B------:R-:W-:Y:S01]  /*2180*/  IMAD.WIDE R132, R13, 0x4, R206.reuse ;  /* 0x000000040d847825 */ /* 0x100fe200078e02ce */
[----:B------:R1:W-:Y:S03]  /*2190*/  LDGSTS.E [R24], desc[UR16][R134.64], !P0 ;  /* 0x0000000086187fae */ /* 0x0003e6000c121850 */
[----:B------:R-:W-:Y:S01]  /*21a0*/  VIADD R9, R8, 0xffffffec ;  /* 0xffffffec08097836 */ /* 0x000fe20000000000 */
[----:B------:R1:W-:Y:S01]  /*21b0*/  LDGSTS.E [R24+0x4000], desc[UR16][R132.64], !P0 ;  /* 0x0400000084187fae */ /* 0x0003e2000c121850 */
[----:B------:R-:W-:Y:S01]  /*21c0*/  IMAD.WIDE R122, R193, 0x4, R206 ;  /* 0x00000004c17a7825 */ /* 0x000fe200078e02ce */
[----:B-----5:R-:W-:-:S02]  /*21d0*/  LOP3.LUT R18, R3, 0x60, RZ, 0x3c, !PT ;  /* 0x0000006003127812 */ /* 0x020fc400078e3cff */
[----:B------:R-:W-:Y:S01]  /*21e0*/  ISETP.GE.U32.AND P0, PT, R9, 0x7fffffcd, PT ;  /* 0x7fffffcd0900780c */ /* 0x000fe20003f06070 */
[----:B------:R-:W-:Y:S01]  /*21f0*/  VIADD R9, R8, 0xffffffeb ;  /* 0xffffffeb08097836 */ /* 0x000fe20000000000 */
[----:B------:R5:W-:Y:S01]  /*2200*/  LDGSTS.E [R24+0x4], desc[UR16][R144.64], !P3 ;  /* 0x0000400090187fae */ /* 0x000be2000d921850 */
[----:B------:R-:W-:Y:S01]  /*2210*/  IMAD.WIDE R100, R181, 0x4, R66 ;  /* 0x00000004b5647825 */ /* 0x000fe200078e0242 */
[----:B------:R-:W-:Y:S02]  /*2220*/  IADD3 R21, R18, UR8, RZ ;  /* 0x0000000812157c10 */ /* 0x000fe4000fffe0ff */
[----:B------:R5:W-:Y:S01]  /*2230*/  LDGSTS.E [R24+0x4004], desc[UR16][R122.64], !P3 ;  /* 0x040040007a187fae */ /* 0x000be2000d921850 */
[----:B------:R-:W-:Y:S01]  /*2240*/  VIADD R12, R8, 0xffffffee ;  /* 0xffffffee080c7836 */ /* 0x000fe20000000000 */
[----:B------:R-:W-:Y:S01]  /*2250*/  ISETP.GE.U32.AND P3, PT, R9, 0x7fffffcc, PT ;  /* 0x7fffffcc0900780c */ /* 0x000fe20003f66070 */
[----:B------:R-:W-:Y:S01]  /*2260*/  IMAD.WIDE R106, R181, 0x4, R206 ;  /* 0x00000004b56a7825 */ /* 0x000fe200078e02ce */
[----:B------:R2:W-:Y:S01]  /*2270*/  STL [R1], R13 ;  /* 0x0000000d01007387 */ /* 0x0005e20000100800 */
[----:B------:R-:W3:Y:S01]  /*2280*/  LDC R18, c[0x0][0x230] ;  /* 0x00008c00ff127b82 */ /* 0x000ee20000000800 */
[----:B------:R-:W-:Y:S01]  /*2290*/  ISETP.GE.U32.AND P4, PT, R12, 0x7fffffcf, PT ;  /* 0x7fffffcf0c00780c */ /* 0x000fe20003f86070 */
[C---:B------:R-:W-:Y:S01]  /*22a0*/  IMAD.WIDE R142, R177.reuse, 0x4, R66 ;  /* 0x00000004b18e7825 */ /* 0x040fe200078e0242 */
[----:B------:R5:W-:Y:S03]  /*22b0*/  LDGSTS.E [R24+0x8], desc[UR16][R100.64], !P1 ;  /* 0x0000800064187fae */ /* 0x000be6000c921850 */
[----:B------:R-:W-:Y:S01]  /*22c0*/  IMAD.WIDE R130, R177, 0x4, R206 ;  /* 0x00000004b1827825 */ /* 0x000fe200078e02ce */
[----:B------:R5:W-:Y:S01]  /*22d0*/  LDGSTS.E [R24+0x4008], desc[UR16][R106.64], !P1 ;  /* 0x040080006a187fae */ /* 0x000be2000c921850 */
[----:B--2---:R-:W-:-:S02]  /*22e0*/  LOP3.LUT R13, R3, 0x40, RZ, 0x3c, !PT ;  /* 0x00000040030d7812 */ /* 0x004fc400078e3cff */
[C---:B------:R-:W-:Y:S01]  /*22f0*/  VIADD R9, R8.reuse, 0xffffffe9 ;  /* 0xffffffe908097836 */ /* 0x040fe20000000000 */
[----:B------:R2:W-:Y:S01]  /*2300*/  LDGSTS.E [R24+0xc], desc[UR16][R142.64], !P6 ;  /* 0x0000c0008e187fae */ /* 0x0005e2000f121850 */
[----:B------:R-:W-:Y:S01]  /*2310*/  IMAD.WIDE R128, R173, 0x4, R66 ;  /* 0x00000004ad807825 */ /* 0x000fe200078e0242 */
[----:B------:R-:W-:Y:S02]  /*2320*/  IADD3 R23, R13, UR8, RZ ;  /* 0x000000080d177c10 */ /* 0x000fe4000fffe0ff */
[----:B------:R2:W-:Y:S01]  /*2330*/  LDGSTS.E [R24+0x400c], desc[UR16][R130.64], !P6 ;  /* 0x0400c00082187fae */ /* 0x0005e2000f121850 */
[----:B------:R-:W-:Y:S01]  /*2340*/  IMAD.WIDE R114, R173, 0x4, R206 ;  /* 0x00000004ad727825 */ /* 0x000fe200078e02ce */
[----:B------:R-:W-:Y:S02]  /*2350*/  ISETP.GE.U32.AND P6, PT, R9, 0x7fffffca, PT ;  /* 0x7fffffca0900780c */ /* 0x000fe40003fc6070 */
[----:B------:R2:W-:Y:S01]  /*2360*/  LDGSTS.E [R23], desc[UR16][R128.64], !P2 ;  /* 0x0000000080177fae */ /* 0x0005e2000d121850 */
[C---:B------:R-:W-:Y:S01]  /*2370*/  VIADD R9, R8.reuse, 0xffffffe8 ;  /* 0xffffffe808097836 */ /* 0x040fe20000000000 */
[----:B------:R-:W-:Y:S01]  /*2380*/  LOP3.LUT R13, R3, 0x50, RZ, 0x3c, !PT ;  /* 0x00000050030d7812 */ /* 0x000fe200078e3cff */
[----:B------:R-:W-:Y:S01]  /*2390*/  IMAD.WIDE R102, R169, 0x4, R66 ;  /* 0x00000004a9667825 */ /* 0x000fe200078e0242 */
[----:B------:R2:W-:Y:S02]  /*23a0*/  LDGSTS.E [R23+0x4000], desc[UR16][R114.64], !P2 ;  /* 0x0400000072177fae */ /* 0x0005e4000d121850 */
[----:B------:R-:W-:Y:S01]  /*23b0*/  ISETP.GE.U32.AND P2, PT, R9, 0x7fffffc9, PT ;  /* 0x7fffffc90900780c */ /* 0x000fe20003f46070 */
[----:B------:R-:W-:Y:S01]  /*23c0*/  VIADD R12, R8, 0xffffffea ;  /* 0xffffffea080c7836 */ /* 0x000fe20000000000 */
[----:B------:R2:W-:Y:S01]  /*23d0*/  LDGSTS.E [R23+0x4], desc[UR16][R102.64], !P4 ;  /* 0x0000400066177fae */ /* 0x0005e2000e121850 */
[----:B------:R-:W-:-:S03]  /*23e0*/  IMAD.WIDE R124, R169, 0x4, R206 ;  /* 0x00000004a97c7825 */ /* 0x000fc600078e02ce */
[----:B------:R-:W-:Y:S01]  /*23f0*/  ISETP.GE.U32.AND P1, PT, R12, 0x7fffffcb, PT ;  /* 0x7fffffcb0c00780c */ /* 0x000fe20003f26070 */
[----:B------:R-:W-:Y:S01]  /*2400*/  VIADD R9, R8, 0xffffffe7 ;  /* 0xffffffe708097836 */ /* 0x000fe20000000000 */
[----:B------:R2:W-:Y:S01]  /*2410*/  LDGSTS.E [R23+0x4004], desc[UR16][R124.64], !P4 ;  /* 0x040040007c177fae */ /* 0x0005e2000e121850 */
[----:B------:R-:W-:-:S03]  /*2420*/  IMAD.WIDE R112, R165, 0x4, R66 ;  /* 0x00000004a5707825 */ /* 0x000fc600078e0242 */
[----:B------:R-:W-:Y:S01]  /*2430*/  ISETP.GE.U32.AND P4, PT, R9, 0x7fffffc8, PT ;  /* 0x7fffffc80900780c */ /* 0x000fe20003f86070 */
[----:B------:R-:W-:Y:S01]  /*2440*/  IMAD.WIDE R120, R165, 0x4, R206 ;  /* 0x00000004a5787825 */ /* 0x000fe200078e02ce */
[----:B------:R2:W-:Y:S03]  /*2450*/  LDGSTS.E [R23+0x8], desc[UR16][R112.64], !P5 ;  /* 0x0000800070177fae */ /* 0x0005e6000e921850 */
        /* <DEDUP_REMOVED lines=9> */
[C---:B------:R-:W-:Y:S01]  /*24f0*/  IMAD.WIDE R84, R227.reuse, 0x4, R66 ;  /* 0x00000004e3547825 */ /* 0x040fe200078e0242 */
[----:B------:R-:W-:Y:S02]  /*2500*/  IADD3 R9, R8, -0x1c, RZ ;  /* 0xffffffe408097810 */ /* 0x000fe40007ffe0ff */
[----:B------:R-:W-:Y:S01]  /*2510*/  ISETP.GE.U32.AND P5, PT, R12, 0x7fffffc7, PT ;  /* 0x7fffffc70c00780c */ /* 0x000fe20003fa6070 */
[----:B------:R-:W-:Y:S01]  /*2520*/  IMAD.WIDE R108, R227, 0x4, R206 ;  /* 0x00000004e36c7825 */ /* 0x000fe200078e02ce */
[----:B------:R2:W-:Y:S03]  /*2530*/  LDGSTS.E [R22], desc[UR16][R84.64], !P3 ;  /* 0x0000000054167fae */ /* 0x0005e6000d921850 */
[----:B------:R-:W-:Y:S01]  /*2540*/  IMAD.WIDE R92, R231, 0x4, R66 ;  /* 0x00000004e75c7825 */ /* 0x000fe200078e0242 */
[----:B------:R2:W-:Y:S01]  /*2550*/  LDGSTS.E [R22+0x4000], desc[UR16][R108.64], !P3 ;  /* 0x040000006c167fae */ /* 0x0005e2000d921850 */
[----:B------:R-:W-:-:S02]  /*2560*/  ISETP.GE.U32.AND P3, PT, R9, 0x7fffffc5, PT ;  /* 0x7fffffc50900780c */ /* 0x000fc40003f66070 */
        /* <DEDUP_REMOVED lines=9> */
[----:B------:R-:W-:Y:S01]  /*2600*/  IMAD.WIDE R104, R240, 0x4, R66 ;  /* 0x00000004f0687825 */ /* 0x000fe200078e0242 */
[----:B------:R-:W-:Y:S02]  /*2610*/  ISETP.GE.U32.AND P6, PT, R12, 0x7fffffc3, PT ;  /* 0x7fffffc30c00780c */ /* 0x000fe40003fc6070 */
[----:B------:R-:W-:Y:S01]  /*2620*/  ISETP.GE.U32.AND P1, PT, R9, 0x7fffffc4, PT ;  /* 0x7fffffc40900780c */ /* 0x000fe20003f26070 */
[----:B------:R-:W-:Y:S01]  /*2630*/  IMAD.WIDE R98, R240, 0x4, R206 ;  /* 0x00000004f0627825 */ /* 0x000fe200078e02ce */
[----:B------:R2:W-:Y:S03]  /*2640*/  LDGSTS.E [R22+0xc], desc[UR16][R104.64], !P2 ;  /* 0x0000c00068167fae */ /* 0x0005e6000d121850 */
[----:B------:R-:W-:Y:S01]  /*2650*/  IMAD.WIDE R80, R244, 0x4, R66 ;  /* 0x00000004f4507825 */ /* 0x000fe200078e0242 */
[----:B------:R2:W-:Y:S03]  /*2660*/  LDGSTS.E [R22+0x400c], desc[UR16][R98.64], !P2 ;  /* 0x0400c00062167fae */ /* 0x0005e6000d121850 */
[----:B------:R-:W-:Y:S01]  /*2670*/  VIADD R13, R8, 0xffffffe0 ;  /* 0xffffffe0080d7836 */ /* 0x000fe20000000000 */
[----:B------:R2:W-:Y:S01]  /*2680*/  LDGSTS.E [R21], desc[UR16][R80.64], !P4 ;  /* 0x0000000050157fae */ /* 0x0005e2000e121850 */
[----:B------:R-:W-:-:S03]  /*2690*/  IMAD.WIDE R78, R244, 0x4, R206 ;  /* 0x00000004f44e7825 */ /* 0x000fc600078e02ce */
[----:B------:R-:W-:Y:S01]  /*26a0*/  ISETP.GE.AND P2, PT, R205, R13, PT ;  /* 0x0000000dcd00720c */ /* 0x000fe20003f46270 */
[----:B------:R-:W-:Y:S01]  /*26b0*/  IMAD.WIDE R76, R248, 0x4, R66 ;  /* 0x00000004f84c7825 */ /* 0x000fe200078e0242 */
[----:B------:R2:W-:Y:S03]  /*26c0*/  LDGSTS.E [R21+0x4000], desc[UR16][R78.64], !P4 ;  /* 0x040000004e157fae */ /* 0x0005e6000e121850 */
[----:B------:R-:W-:Y:S01]  /*26d0*/  VIADD R12, R8, 0x1f ;  /* 0x0000001f080c7836 */ /* 0x000fe20000000000 */
[----:B------:R2:W-:Y:S01]  /*26e0*/  LDGSTS.E [R21+0x4], desc[UR16][R76.64], !P5 ;  /* 0x000040004c157fae */ /* 0x0005e2000e921850 */
[----:B------:R-:W-:-:S03]  /*26f0*/  IMAD.WIDE R94, R248, 0x4, R206 ;  /* 0x00000004f85e7825 */ /* 0x000fc600078e02ce */
[----:B------:R-:W-:Y:S01]  /*2700*/  ISETP.GT.AND P4, PT, R12, 0x1f, PT ;  /* 0x0000001f0c00780c */ /* 0x000fe20003f84270 */
[----:B------:R-:W-:Y:S01]  /*2710*/  VIADD R9, R8, 0xffffffe1 ;  /* 0xffffffe108097836 */ /* 0x000fe20000000000 */
[----:B------:R2:W-:Y:S01]  /*2720*/  LDGSTS.E [R21+0x4004], desc[UR16][R94.64], !P5 ;  /* 0x040040005e157fae */ /* 0x0005e2000e921850 */
[----:B------:R-:W-:-:S03]  /*2730*/  IMAD.WIDE R48, R252, 0x4, R66 ;  /* 0x00000004fc307825 */ /* 0x000fc600078e0242 */
[----:B------:R-:W-:Y:S01]  /*2740*/  ISETP.GE.U32.AND P5, PT, R9, 0x7fffffc2, PT ;  /* 0x7fffffc20900780c */ /* 0x000fe20003fa6070 */
[----:B------:R-:W-:Y:S01]  /*2750*/  IMAD.WIDE R90, R252, 0x4, R206 ;  /* 0x00000004fc5a7825 */ /* 0x000fe200078e02ce */
[----:B------:R-:W-:Y:S01]  /*2760*/  SEL R9, RZ, 0x4, P2 ;  /* 0x00000004ff097807 */ /* 0x000fe20001000000 */
[----:B------:R2:W-:Y:S01]  /*2770*/  LDGSTS.E [R21+0x8], desc[UR16][R48.64], !P0 ;  /* 0x0000800030157fae */ /* 0x0005e2000c121850 */
[----:B------:R-:W-:Y:S01]  /*2780*/  ISETP.GE.AND P2, PT, R205, R8, PT ;  /* 0x00000008cd00720c */ /* 0x000fe20003f46270 */
[----:B------:R-:W-:Y:S01]  /*2790*/  IMAD.WIDE R34, R161, 0x4, R66 ;  /* 0x00000004a1227825 */ /* 0x000fe200078e0242 */
[----:B------:R-:W-:Y:S01]  /*27a0*/  SEL R8, RZ, 0x4, !P4 ;  /* 0x00000004ff087807 */ /* 0x000fe20006000000 */
[----:B------:R2:W-:Y:S01]  /*27b0*/  LDGSTS.E [R21+0x4008], desc[UR16][R90.64], !P0 ;  /* 0x040080005a157fae */ /* 0x0005e2000c121850 */
[----:B------:R-:W-:Y:S01]  /*27c0*/  ISETP.GE.U32.AND P4, PT, R13, 0x7fffffc1, PT ;  /* 0x7fffffc10d00780c */ /* 0x000fe20003f86070 */
[----:B------:R-:W-:Y:S01]  /*27d0*/  IMAD.WIDE R214, R161, 0x4, R206 ;  /* 0x00000004a1d67825 */ /* 0x000fe200078e02ce */
[----:B------:R-:W1:Y:S01]  /*27e0*/  LDC R13, c[0x0][0x230] ;  /* 0x00008c00ff0d7b82 */ /* 0x000e620000000800 */
[----:B------:R-:W-:Y:S01]  /*27f0*/  SEL R8, R8, RZ, !P2 ;  /* 0x000000ff08087207 */ /* 0x000fe20005000000 */
[----:B------:R2:W-:Y:S01]  /*2800*/  LDGSTS.E [R21+0xc], desc[UR16][R34.64], !P3 ;  /* 0x0000c00022157fae */ /* 0x0005e2000d921850 */
[----:B------:R-:W-:Y:S01]  /*2810*/  ISETP.GT.AND P2, PT, R12, 0x3f, PT ;  /* 0x0000003f0c00780c */ /* 0x000fe20003f44270 */
[----:B------:R-:W-:-:S02]  /*2820*/  VIADD R20, R19, UR8 ;  /* 0x0000000813147c36 */ /* 0x000fc40008000000 */
[----:B------:R2:W-:Y:S01]  /*2830*/  LDGSTS.E [R21+0x400c], desc[UR16][R214.64], !P3 ;  /* 0x0400c000d6157fae */ /* 0x0005e2000d921850 */
[----:B------:R-:W-:Y:S01]  /*2840*/  SEL R9, R9, RZ, P2 ;  /* 0x000000ff09097207 */ /* 0x000fe20001000000 */
[----:B------:R-:W5:Y:S01]  /*2850*/  LDC R19, c[0x0][0x230] ;  /* 0x00008c00ff137b82 */ /* 0x000f620000000800 */
[----:B------:R-:W-:Y:S01]  /*2860*/  ISETP.NE.U32.AND P2, PT, R8, RZ, PT ;  /* 0x000000ff0800720c */ /* 0x000fe20003f45070 */
[----:B----4-:R-:W-:Y:S01]  /*2870*/  VIADD R8, R14, 0xffffffdf ;  /* 0xffffffdf0e087836 */ /* 0x010fe20000000000 */
[----:B------:R-:W-:Y:S01]  /*2880*/  ISETP.NE.U32.AND P0, PT, R9, RZ, PT ;  /* 0x000000ff0900720c */ /* 0x000fe20003f05070 */
[----:B------:R-:W-:-:S03]  /*2890*/  IMAD.WIDE R82, R157, 0x4, R66 ;  /* 0x000000049d527825 */ /* 0x000fc600078e0242 */
[----:B------:R-:W-:Y:S01]  /*28a0*/  ISETP.GE.U32.AND P3, PT, R8, 0x7fffffc0, PT ;  /* 0x7fffffc00800780c */ /* 0x000fe20003f66070 */
[----:B------:R-:W4:Y:S01]  /*28b0*/  LDC R9, c[0x0][0x230] ;  /* 0x00008c00ff097b82 */ /* 0x000f220000000800 */
[----:B------:R-:W-:Y:S01]  /*28c0*/  IMAD.WIDE R28, R157, 0x4, R206 ;  /* 0x000000049d1c7825 */ /* 0x000fe200078e02ce */
[----:B------:R2:W-:Y:S03]  /*28d0*/  LDGSTS.E [R20], desc[UR16][R82.64], !P1 ;  /* 0x0000000052147fae */ /* 0x0005e6000c921850 */
[C---:B------:R-:W-:Y:S01]  /*28e0*/  IMAD R153, R16.reuse, 0x1d, RZ ;  /* 0x0000001d10997824 */ /* 0x040fe200078e02ff */
[----:B------:R2:W-:Y:S01]  /*28f0*/  LDGSTS.E [R20+0x4000], desc[UR16][R28.64], !P1 ;  /* 0x040000001c147fae */ /* 0x0005e2000c921850 */
[----:B------:R-:W-:Y:S02]  /*2900*/  IMAD R14, R16, 0x1f, RZ ;  /* 0x0000001f100e7824 */ /* 0x000fe400078e02ff */
[----:B-1----:R-:W-:-:S02]  /*2910*/  VIADD R8, R13, 0xffffffde ;  /* 0xffffffde0d087836 */ /* 0x002fc40000000000 */
[----:B------:R-:W-:-:S03]  /*2920*/  IMAD.WIDE R62, R153, 0x4, R66 ;  /* 0x00000004993e7825 */ /* 0x000fc600078e0242 */
[----:B------:R-:W-:Y:S01]  /*2930*/  ISETP.GE.U32.AND P1, PT, R8, 0x7fffffbf, PT ;  /* 0x7fffffbf0800780c */ /* 0x000fe20003f26070 */
[----:B------:R-:W-:Y:S01]  /*2940*/  IMAD.WIDE R74, R153, 0x4, R206 ;  /* 0x00000004994a7825 */ /* 0x000fe200078e02ce */
[----:B------:R1:W-:Y:S03]  /*2950*/  LDGSTS.E [R20+0x4], desc[UR16][R62.64], !P6 ;  /* 0x000040003e147fae */ /* 0x0003e6000f121850 */
[----:B---3--:R-:W-:Y:S01]  /*2960*/  VIADD R8, R18, 0xffffffdd ;  /* 0xffffffdd12087836 */ /* 0x008fe20000000000 */
[----:B------:R3:W-:Y:S01]  /*2970*/  LDGSTS.E [R20+0x4004], desc[UR16][R74.64], !P6 ;  /* 0x040040004a147fae */ /* 0x0007e2000f121850 */
[----:B------:R-:W-:Y:S02]  /*2980*/  IMAD R13, R16, 0x1e, RZ ;  /* 0x0000001e100d7824 */ /* 0x000fe400078e02ff */
[----:B------:R-:W-:Y:S01]  /*2990*/  IMAD.WIDE R68, R14, 0x4, R66 ;  /* 0x000000040e447825 */ /* 0x000fe200078e0242 */
[----:B------:R-:W-:-:S03]  /*29a0*/  ISETP.GE.U32.AND P6, PT, R8, 0x7fffffbe, PT ;  /* 0x7fffffbe0800780c */ /* 0x000fc60003fc6070 */
[----:B------:R-:W-:-:S04]  /*29b0*/  IMAD.WIDE R72, R13, 0x4, R66 ;  /* 0x000000040d487825 */ /* 0x000fc800078e0242 */
[--C-:B------:R-:W-:Y:S01]  /*29c0*/  IMAD.WIDE R70, R13, 0x4, R206.reuse ;  /* 0x000000040d467825 */ /* 0x100fe200078e02ce */
[----:B------:R3:W-:Y:S03]  /*29d0*/  LDGSTS.E [R20+0x8], desc[UR16][R72.64], !P5 ;  /* 0x0000800048147fae */ /* 0x0007e6000e921850 */
[----:B----4-:R-:W-:Y:S01]  /*29e0*/  VIADD R8, R9, 0xffffffdc ;  /* 0xffffffdc09087836 */ /* 0x010fe20000000000 */
[----:B------:R4:W-:Y:S01]  /*29f0*/  LDGSTS.E [R20+0x4008], desc[UR16][R70.64], !P5 ;  /* 0x0400800046147fae */ /* 0x0009e2000e921850 */
[----:B------:R-:W-:Y:S01]  /*2a00*/  IMAD.WIDE R30, R14, 0x4, R206 ;  /* 0x000000040e1e7825 */ /* 0x000fe200078e02ce */
[----:B------:R-:W2:Y:S02]  /*2a10*/  LDC R9, c[0x0][0x230] ;  /* 0x00008c00ff097b82 */ /* 0x000ea40000000800 */
[----:B------:R-:W-:Y:S01]  /*2a20*/  ISETP.GE.U32.AND P5, PT, R8, 0x7fffffbd, PT ;  /* 0x7fffffbd0800780c */ /* 0x000fe20003fa6070 */
[----:B------:R4:W-:Y:S01]  /*2a30*/  LDGSTS.E [R20+0xc], desc[UR16][R68.64], !P4 ;  /* 0x0000c00044147fae */ /* 0x0009e2000e121850 */
[----:B-----5:R-:W-:Y:S01]  /*2a40*/  IADD3 R8, R19, -0x25, RZ ;  /* 0xffffffdb13087810 */ /* 0x020fe20007ffe0ff */
[----:B------:R-:W-:-:S02]  /*2a50*/  VIADD R19, R2, UR8 ;  /* 0x0000000802137c36 */ /* 0x000fc40008000000 */
[----:B------:R5:W-:Y:S01]  /*2a60*/  LDGSTS.E [R20+0x400c], desc[UR16][R30.64], !P4 ;  /* 0x0400c0001e147fae */ /* 0x000be2000e121850 */
[----:B------:R-:W-:Y:S01]  /*2a70*/  VIADD R18, R191, UR8 ;  /* 0x00000008bf127c36 */ /* 0x000fe20008000000 */
[----:B------:R-:W-:Y:S01]  /*2a80*/  ISETP.GE.U32.AND P4, PT, R8, 0x7fffffbc, PT ;  /* 0x7fffffbc0800780c */ /* 0x000fe20003f86070 */
[----:B------:R-:W-:Y:S01]  /*2a90*/  VIADD R8, R185, 0xffffffda ;  /* 0xffffffdab9087836 */ /* 0x000fe20000000000 */
[----:B------:R-:W0:Y:S01]  /*2aa0*/  LDGDEPBAR ;  /* 0x00000000000079af */ /* 0x000e220000000000 */
[----:B------:R-:W1:Y:S03]  /*2ab0*/  LDC R185, c[0x0][0x230] ;  /* 0x00008c00ffb97b82 */ /* 0x000e660000000800 */
[----:B------:R-:W-:Y:S04]  /*2ac0*/  LDGSTS.E [R19+0x30000], desc[UR16][R182.64], P2 ;  /* 0x30000000b6137fae */ /* 0x000fe80009121850 */
[----:B------:R-:W-:Y:S01]  /*2ad0*/  LDGSTS.E [R19+0x30400], desc[UR16][R46.64], P2 ;  /* 0x304000002e137fae */ /* 0x000fe20009121850 */
[----:B------:R-:W3:Y:S03]  /*2ae0*/  LDC R191, c[0x0][0x230] ;  /* 0x00008c00ffbf7b82 */ /* 0x000ee60000000800 */
[----:B------:R-:W-:Y:S01]  /*2af0*/  LDGSTS.E [R19+0x30800], desc[UR16][R44.64], P2 ;  /* 0x308000002c137fae */ /* 0x000fe20009121850 */
[----:B--2---:R-:W-:-:S03]  /*2b00*/  VIADD R9, R9, 0xffffffd7 ;  /* 0xffffffd709097836 */ /* 0x004fc60000000000 */
[----:B------:R-:W-:Y:S04]  /*2b10*/  LDGSTS.E [R19+0x30c00], desc[UR16][R42.64], P2 ;  /* 0x30c000002a137fae */ /* 0x000fe80009121850 */
[----:B------:R-:W-:Y:S04]  /*2b20*/  LDGSTS.E [R19+0x31000], desc[UR16][R220.64], P2 ;  /* 0x31000000dc137fae */ /* 0x000fe80009121850 */
[----:B------:R-:W-:Y:S01]  /*2b30*/  LDGSTS.E [R19+0x31400], desc[UR16][R54.64], P2 ;  /* 0x3140000036137fae */ /* 0x000fe20009121850 */
[----:B-1----:R-:W-:-:S03]  /*2b40*/  VIADD R185, R185, 0xffffffd9 ;  /* 0xffffffd9b9b97836 */ /* 0x002fc60000000000 */
[----:B------:R-:W-:Y:S04]  /*2b50*/  LDGSTS.E [R19+0x31800], desc[UR16][R52.64], P2 ;  /* 0x3180000034137fae */ /* 0x000fe80009121850 */
[----:B------:R-:W-:Y:S01]  /*2b60*/  LDGSTS.E [R19+0x31c00], desc[UR16][R50.64], P2 ;  /* 0x31c0000032137fae */ /* 0x000fe20009121850 */
[----:B---3--:R-:W-:-:S03]  /*2b70*/  IADD3 R191, R191, -0x28, RZ ;  /* 0xffffffd8bfbf7810 */ /* 0x008fc60007ffe0ff */
[----:B------:R-:W-:Y:S04]  /*2b80*/  LDGSTS.E [R18+0x30200], desc[UR16][R60.64], P2 ;  /* 0x302000003c127fae */ /* 0x000fe80009121850 */
[----:B------:R-:W-:Y:S04]  /*2b90*/  LDGSTS.E [R18+0x30600], desc[UR16][R58.64], P2 ;  /* 0x306000003a127fae */ /* 0x000fe80009121850 */
[----:B------:R-:W-:Y:S04]  /*2ba0*/  LDGSTS.E [R18+0x30a00], desc[UR16][R32.64], P2 ;  /* 0x30a0000020127fae */ /* 0x000fe80009121850 */
[----:B------:R-:W-:Y:S04]  /*2bb0*/  LDGSTS.E [R18+0x30e00], desc[UR16][R56.64], P2 ;  /* 0x30e0000038127fae */ /* 0x000fe80009121850 */
[----:B------:R-:W-:Y:S04]  /*2bc0*/  LDGSTS.E [R18+0x31200], desc[UR16][R218.64], P2 ;  /* 0x31200000da127fae */ /* 0x000fe80009121850 */
[----:B------:R-:W-:Y:S04]  /*2bd0*/  LDGSTS.E [R18+0x31600], desc[UR16][R40.64], P2 ;  /* 0x3160000028127fae */ /* 0x000fe80009121850 */
[----:B------:R-:W-:Y:S04]  /*2be0*/  LDGSTS.E [R18+0x31a00], desc[UR16][R38.64], P2 ;  /* 0x31a0000026127fae */ /* 0x000fe80009121850 */
[----:B------:R-:W-:Y:S01]  /*2bf0*/  LDGSTS.E [R18+0x31e00], desc[UR16][R36.64], P2 ;  /* 0x31e0000024127fae */ /* 0x000fe20009121850 */
[----:B------:R-:W-:Y:S01]  /*2c00*/  ISETP.GE.U32.AND P2, PT, R8, 0x7fffffbb, PT ;  /* 0x7fffffbb0800780c */ /* 0x000fe20003f46070 */
[----:B------:R-:W-:-:S02]  /*2c10*/  IMAD.SHL.U32 R8, R16, 0x20, RZ ;  /* 0x0000002010087824 */ /* 0x000fc400078e00ff */
[----:B------:R-:W0:Y:S02]  /*2c20*/  LDGDEPBAR ;  /* 0x00000000000079af */ /* 0x000e240000000000 */
[C---:B------:R-:W-:Y:S01]  /*2c30*/  IMAD.WIDE R66, R8.reuse, 0x4, R66 ;  /* 0x0000000408427825 */ /* 0x040fe200078e0242 */
[----:B------:R-:W-:Y:S03]  /*2c40*/  BAR.SYNC.DEFER_BLOCKING 0x0 ;  /* 0x0000000000007b1d */ /* 0x000fe60000010000 */
[----:B------:R-:W-:-:S04]  /*2c50*/  IMAD.WIDE R206, R8, 0x4, R206 ;  /* 0x0000000408ce7825 */ /* 0x000fc800078e02ce */
[----:B------:R-:W-:-:S04]  /*2c60*/  IMAD.WIDE R64, R8, 0x4, R64 ;  /* 0x0000000408407825 */ /* 0x000fc800078e0240 */
[----:B------:R-:W-:-:S04]  /*2c70*/  IMAD.WIDE R178, R8, 0x4, R178 ;  /* 0x0000000408b27825 */ /* 0x000fc800078e02b2 */
[----:B------:R-:W-:-:S04]  /*2c80*/  IMAD.WIDE R216, R8, 0x4, R216 ;  /* 0x0000000408d87825 */ /* 0x000fc800078e02d8 */
[----:B------:R-:W-:-:S04]  /*2c90*/  IMAD.WIDE R198, R8, 0x4, R198 ;  /* 0x0000000408c67825 */ /* 0x000fc800078e02c6 */
[C---:B------:R-:W-:Y:S01]  /*2ca0*/  IMAD.WIDE R210, R8.reuse, 0x4, R210 ;  /* 0x0000000408d27825 */ /* 0x040fe200078e02d2 */
[----:B------:R-:W-:Y:S01]  /*2cb0*/  @!PT LDS RZ, [RZ] ;  /* 0x00000000fffff984 */ /* 0x000fe20000000800 */
[----:B------:R-:W-:Y:S01]  /*2cc0*/  @!PT LDS RZ, [RZ] ;  /* 0x00000000fffff984 */ /* 0x000fe20000000800 */
[----:B------:R-:W-:Y:S01]  /*2cd0*/  @!PT LDS RZ, [RZ] ;  /* 0x00000000fffff984 */ /* 0x000fe20000000800 */
[----:B------:R1:W-:Y:S03]  /*2ce0*/  LDGSTS.E [R27+0x8000], desc[UR16][R66.64], !P3 ;  /* 0x08000000421b7fae */ /* 0x0003e6000d921850 */
[C---:B------:R-:W-:Y:S01]  /*2cf0*/  IMAD.WIDE R186, R8.reuse, 0x4, R186 ;  /* 0x0000000408ba7825 */ /* 0x040fe200078e02ba */
[----:B------:R2:W-:Y:S01]  /*2d00*/  LDGSTS.E [R27+0xc000], desc[UR16][R206.64], !P3 ;  /* 0x0c000000ce1b7fae */ /* 0x0005e2000d921850 */
[----:B------:R-:W-:Y:S02]  /*2d10*/  ISETP.GE.U32.AND P3, PT, R185, 0x7fffffba, PT ;  /* 0x7fffffbab900780c */ /* 0x000fe40003f66070 */
[C---:B------:R-:W-:Y:S01]  /*2d20*/  IMAD.WIDE R150, R8.reuse, 0x4, R150 ;  /* 0x0000000408967825 */ /* 0x040fe200078e0296 */
[----:B------:R-:W3:Y:S01]  /*2d30*/  LDC R185, c[0x0][0x230] ;  /* 0x00008c00ffb97b82 */ /* 0x000ee20000000800 */
[----:B------:R2:W-:Y:S02]  /*2d40*/  LDGSTS.E [R27+0x8004], desc[UR16][R64.64], !P1 ;  /* 0x08004000401b7fae */ /* 0x0005e4000c921850 */
[----:B------:R-:W-:-:S02]  /*2d50*/  IMAD.WIDE R148, R8, 0x4, R148 ;  /* 0x0000000408947825 */ /* 0x000fc400078e0294 */
[----:B------:R2:W-:Y:S01]  /*2d60*/  LDGSTS.E [R27+0xc004], desc[UR16][R178.64], !P1 ;  /* 0x0c004000b21b7fae */ /* 0x0005e2000c921850 */
[----:B------:R-:W-:Y:S01]  /*2d70*/  ISETP.GE.U32.AND P1, PT, R191, 0x7fffffb9, PT ;  /* 0x7fffffb9bf00780c */ /* 0x000fe20003f26070 */
[C---:B------:R-:W-:Y:S01]  /*2d80*/  IMAD.WIDE R202, R8.reuse, 0x4, R202 ;  /* 0x0000000408ca7825 */ /* 0x040fe200078e02ca */
[----:B------:R-:W4:Y:S01]  /*2d90*/  LDC R191, c[0x0][0x230] ;  /* 0x00008c00ffbf7b82 */ /* 0x000f220000000800 */
[----:B------:R2:W-:Y:S02]  /*2da0*/  LDGSTS.E [R27+0x8008], desc[UR16][R216.64], !P6 ;  /* 0x08008000d81b7fae */ /* 0x0005e4000f121850 */
[C---:B------:R-:W-:Y:S02]  /*2db0*/  IMAD.WIDE R174, R8.reuse, 0x4, R174 ;  /* 0x0000000408ae7825 */ /* 0x040fe400078e02ae */
[----:B------:R2:W-:Y:S01]  /*2dc0*/  LDGSTS.E [R27+0xc008], desc[UR16][R198.64], !P6 ;  /* 0x0c008000c61b7fae */ /* 0x0005e2000f121850 */
[----:B------:R-:W-:Y:S01]  /*2dd0*/  ISETP.GE.U32.AND P6, PT, R9, 0x7fffffb8, PT ;  /* 0x7fffffb80900780c */ /* 0x000fe20003fc6070 */
[C---:B------:R-:W-:Y:S01]  /*2de0*/  IMAD.WIDE R194, R8.reuse, 0x4, R194 ;  /* 0x0000000408c27825 */ /* 0x040fe200078e02c2 */
[----:B------:R-:W5:Y:S01]  /*2df0*/  LDC R9, c[0x0][0x230] ;  /* 0x00008c00ff097b82 */ /* 0x000f620000000800 */
[----:B------:R2:W-:Y:S02]  /*2e00*/  LDGSTS.E [R27+0x800c], desc[UR16][R210.64], !P5 ;  /* 0x0800c000d21b7fae */ /* 0x0005e4000e921850 */
[----:B------:R-:W-:-:S02]  /*2e10*/  IMAD.WIDE R166, R8, 0x4, R166 ;  /* 0x0000000408a67825 */ /* 0x000fc400078e02a6 */
[----:B------:R2:W-:Y:S02]  /*2e20*/  LDGSTS.E [R27+0xc00c], desc[UR16][R186.64], !P5 ;  /* 0x0c00c000ba1b7fae */ /* 0x0005e4000e921850 */
[C---:B------:R-:W-:Y:S02]  /*2e30*/  IMAD.WIDE R170, R8.reuse, 0x4, R170 ;  /* 0x0000000408aa7825 */ /* 0x040fe400078e02aa */
[----:B------:R2:W-:Y:S02]  /*2e40*/  LDGSTS.E [R26+0x8000], desc[UR16][R150.64], !P4 ;  /* 0x08000000961a7fae */ /* 0x0005e4000e121850 */
[----:B---3--:R-:W-:Y:S02]  /*2e50*/  VIADD R185, R185, 0xffffffd6 ;  /* 0xffffffd6b9b97836 */ /* 0x008fe40000000000 */
[----:B------:R3:W-:Y:S01]  /*2e60*/  LDGSTS.E [R26+0xc000], desc[UR16][R148.64], !P4 ;  /* 0x0c000000941a7fae */ /* 0x0007e2000e121850 */
[C---:B------:R-:W-:Y:S02]  /*2e70*/  IMAD.WIDE R158, R8.reuse, 0x4, R158 ;  /* 0x00000004089e7825 */ /* 0x040fe400078e029e */
[----:B------:R-:W-:Y:S01]  /*2e80*/  ISETP.GE.U32.AND P5, PT, R185, 0x7fffffb7, PT ;  /* 0x7fffffb7b900780c */ /* 0x000fe20003fa6070 */
[----:B------:R3:W-:Y:S01]  /*2e90*/  LDGSTS.E [R26+0x8004], desc[UR16][R202.64], !P2 ;  /* 0x08004000ca1a7fae */ /* 0x0007e2000d121850 */
[----:B------:R-:W1:Y:S01]  /*2ea0*/  LDC R185, c[0x0][0x230] ;  /* 0x00008c00ffb97b82 */ /* 0x000e620000000800 */
[----:B------:R-:W-:-:S02]  /*2eb0*/  IMAD.WIDE R154, R8, 0x4, R154 ;  /* 0x00000004089a7825 */ /* 0x000fc400078e029a */
[----:B------:R3:W-:Y:S02]  /*2ec0*/  LDGSTS.E [R26+0xc004], desc[UR16][R174.64], !P2 ;  /* 0x0c004000ae1a7fae */ /* 0x0007e4000d121850 */
[C---:B------:R-:W-:Y:S02]  /*2ed0*/  IMAD.WIDE R136, R8.reuse, 0x4, R136 ;  /* 0x0000000408887825 */ /* 0x040fe400078e0288 */
[----:B------:R3:W-:Y:S02]  /*2ee0*/  LDGSTS.E [R26+0x8008], desc[UR16][R194.64], !P3 ;  /* 0x08008000c21a7fae */ /* 0x0007e4000d921850 */
[----:B-----5:R-:W-:Y:S02]  /*2ef0*/  VIADD R9, R9, 0xffffffd4 ;  /* 0xffffffd409097836 */ /* 0x020fe40000000000 */
[----:B------:R5:W-:Y:S01]  /*2f00*/  LDGSTS.E [R26+0xc008], desc[UR16][R166.64], !P3 ;  /* 0x0c008000a61a7fae */ /* 0x000be2000d921850 */
[----:B----4-:R-:W-:Y:S02]  /*2f10*/  VIADD R191, R191, 0xffffffd5 ;  /* 0xffffffd5bfbf7836 */ /* 0x010fe40000000000 */
[----:B------:R-:W-:Y:S01]  /*2f20*/  ISETP.GE.U32.AND P2, PT, R9, 0x7fffffb5, PT ;  /* 0x7fffffb50900780c */ /* 0x000fe20003f46070 */
[----:B------:R4:W-:Y:S01]  /*2f30*/  LDGSTS.E [R26+0x800c], desc[UR16][R170.64], !P1 ;  /* 0x0800c000aa1a7fae */ /* 0x0009e2000c921850 */
[----:B------:R-:W2:Y:S01]  /*2f40*/  LDC R9, c[0x0][0x230] ;  /* 0x00008c00ff097b82 */ /* 0x000ea20000000800 */
[----:B------:R-:W-:Y:S01]  /*2f50*/  ISETP.GE.U32.AND P4, PT, R191, 0x7fffffb6, PT ;  /* 0x7fffffb6bf00780c */ /* 0x000fe20003f86070 */
[C---:B------:R-:W-:Y:S01]  /*2f60*/  IMAD.WIDE R138, R8.reuse, 0x4, R138 ;  /* 0x00000004088a7825 */ /* 0x040fe200078e028a */
[----:B------:R4:W-:Y:S03]  /*2f70*/  LDGSTS.E [R26+0xc00c], desc[UR16][R158.64], !P1 ;  /* 0x0c00c0009e1a7fae */ /* 0x0009e6000c921850 */
[C---:B------:R-:W-:Y:S01]  /*2f80*/  IMAD.WIDE R146, R8.reuse, 0x4, R146 ;  /* 0x0000000408927825 */ /* 0x040fe200078e0292 */
[----:B------:R4:W-:Y:S01]  /*2f90*/  LDGSTS.E [R25+0x8000], desc[UR16][R154.64], !P6 ;  /* 0x080000009a197fae */ /* 0x0009e2000f121850 */
[----:B------:R-:W3:Y:S02]  /*2fa0*/  LDC R191, c[0x0][0x230] ;  /* 0x00008c00ffbf7b82 */ /* 0x000ee40000000800 */
[----:B-1----:R-:W-:Y:S01]  /*2fb0*/  VIADD R185, R185, 0xffffffd3 ;  /* 0xffffffd3b9b97836 */ /* 0x002fe20000000000 */
[----:B------:R1:W-:Y:S01]  /*2fc0*/  LDGSTS.E [R25+0xc000], desc[UR16][R136.64], !P6 ;  /* 0x0c00000088197fae */ /* 0x0003e2000f121850 */
[----:B------:R-:W-:-:S03]  /*2fd0*/  IMAD.WIDE R118, R8, 0x4, R118 ;  /* 0x0000000408767825 */ /* 0x000fc600078e0276 */
[----:B------:R-:W-:Y:S01]  /*2fe0*/  ISETP.GE.U32.AND P3, PT, R185, 0x7fffffb4, PT ;  /* 0x7fffffb4b900780c */ /* 0x000fe20003f66070 */
[C---:B------:R-:W-:Y:S01]  /*2ff0*/  IMAD.WIDE R116, R8.reuse, 0x4, R116 ;  /* 0x0000000408747825 */ /* 0x040fe200078e0274 */
[----:B------:R-:W5:Y:S01]  /*3000*/  LDC R185, c[0x0][0x230] ;  /* 0x00008c00ffb97b82 */ /* 0x000f620000000800 */
[----:B------:R1:W-:Y:S02]  /*3010*/  LDGSTS.E [R25+0x8004], desc[UR16][R138.64], !P5 ;  /* 0x080040008a197fae */ /* 0x0003e4000e921850 */
[C---:B------:R-:W-:Y:S02]  /*3020*/  IMAD.WIDE R162, R8.reuse, 0x4, R162 ;  /* 0x0000000408a27825 */ /* 0x040fe400078e02a2 */
[----:B------:R1:W-:Y:S02]  /*3030*/  LDGSTS.E [R25+0xc004], desc[UR16][R146.64], !P5 ;  /* 0x0c00400092197fae */ /* 0x0003e4000e921850 */
[----:B--2---:R-:W-:Y:S02]  /*3040*/  VIADD R9, R9, 0xffffffd1 ;  /* 0xffffffd109097836 */ /* 0x004fe40000000000 */
[C---:B------:R-:W-:Y:S01]  /*3050*/  IMAD.WIDE R140, R8.reuse, 0x4, R140 ;  /* 0x00000004088c7825 */ /* 0x040fe200078e028c */
[----:B------:R2:W-:Y:S02]  /*3060*/  LDGSTS.E [R25+0x8008], desc[UR16][R118.64], !P4 ;  /* 0x0800800076197fae */ /* 0x0005e4000e121850 */
[----:B------:R-:W-:Y:S01]  /*3070*/  ISETP.GE.U32.AND P6, PT, R9, 0x7fffffb2, PT ;  /* 0x7fffffb20900780c */ /* 0x000fe20003fc6070 */
[C---:B------:R-:W-:Y:S01]  /*3080*/  IMAD.WIDE R134, R8.reuse, 0x4, R134 ;  /* 0x0000000408867825 */ /* 0x040fe200078e0286 */
[----:B------:R-:W4:Y:S01]  /*3090*/  LDC R9, c[0x0][0x230] ;  /* 0x00008c00ff097b82 */ /* 0x000f220000000800 */
[----:B------:R2:W-:Y:S01]  /*30a0*/  LDGSTS.E [R25+0xc008], desc[UR16][R116.64], !P4 ;  /* 0x0c00800074197fae */ /* 0x0005e2000e121850 */
[----:B---3--:R-:W-:Y:S01]  /*30b0*/  IADD3 R191, R191, -0x2e, RZ ;  /* 0xffffffd2bfbf7810 */ /* 0x008fe20007ffe0ff */
[C---:B------:R-:W-:Y:S01]  /*30c0*/  IMAD.WIDE R132, R8.reuse, 0x4, R132 ;  /* 0x0000000408847825 */ /* 0x040fe200078e0284 */
[----:B------:R-:W-:Y:S01]  /*30d0*/  ISETP.GE.U32.AND P4, PT, R197, 0x7fffffb0, PT ;  /* 0x7fffffb0c500780c */ /* 0x000fe20003f86070 */
[----:B------:R3:W-:Y:S01]  /*30e0*/  LDGSTS.E [R25+0x800c], desc[UR16][R162.64], !P2 ;  /* 0x0800c000a2197fae */ /* 0x0007e2000d121850 */
[----:B------:R-:W-:Y:S01]  /*30f0*/  ISETP.GE.U32.AND P1, PT, R191, 0x7fffffb3, PT ;  /* 0x7fffffb3bf00780c */ /* 0x000fe20003f26070 */
[----:B------:R-:W-:Y:S01]  /*3100*/  IMAD.WIDE R144, R8, 0x4, R144 ;  /* 0x0000000408907825 */ /* 0x000fe200078e0290 */
[----:B------:R-:W1:Y:S01]  /*3110*/  LDC R191, c[0x0][0x230] ;  /* 0x00008c00ffbf7b82 */ /* 0x000e620000000800 */
[----:B------:R3:W-:Y:S02]  /*3120*/  LDGSTS.E [R25+0xc00c], desc[UR16][R140.64], !P2 ;  /* 0x0c00c0008c197fae */ /* 0x0007e4000d121850 */
[----:B-----5:R-:W-:-:S02]  /*3130*/  VIADD R185, R185, 0xffffffd0 ;  /* 0xffffffd0b9b97836 */ /* 0x020fc40000000000 */
[C---:B------:R-:W-:Y:S01]  /*3140*/  IMAD.WIDE R122, R8.reuse, 0x4, R122 ;  /* 0x00000004087a7825 */ /* 0x040fe200078e027a */
[----:B------:R5:W-:Y:S02]  /*3150*/  LDGSTS.E [R24+0x8000], desc[UR16][R134.64], !P3 ;  /* 0x0800000086187fae */ /* 0x000be4000d921850 */
[----:B------:R-:W-:Y:S01]  /*3160*/  ISETP.GE.U32.AND P5, PT, R185, 0x7fffffb1, PT ;  /* 0x7fffffb1b900780c */ /* 0x000fe20003fa6070 */
[C---:B------:R-:W-:Y:S01]  /*3170*/  IMAD.WIDE R100, R8.reuse, 0x4, R100 ;  /* 0x0000000408647825 */ /* 0x040fe200078e0264 */
[----:B------:R5:W-:Y:S01]  /*3180*/  LDGSTS.E [R24+0xc000], desc[UR16][R132.64], !P3 ;  /* 0x0c00000084187fae */ /* 0x000be2000d921850 */
[----:B------:R-:W2:Y:S02]  /*3190*/  LDC R197, c[0x0][0x230] ;  /* 0x00008c00ffc57b82 */ /* 0x000ea40000000800 */
[C---:B------:R-:W-:Y:S01]  /*31a0*/  IMAD.WIDE R106, R8.reuse, 0x4, R106 ;  /* 0x00000004086a7825 */ /* 0x040fe200078e026a */
[----:B------:R5:W-:Y:S03]  /*31b0*/  LDGSTS.E [R24+0x8004], desc[UR16][R144.64], !P1 ;  /* 0x0800400090187fae */ /* 0x000be6000c921850 */
[----:B----4-:R-:W-:Y:S01]  /*31c0*/  VIADD R9, R9, 0xffffffce ;  /* 0xffffffce09097836 */ /* 0x010fe20000000000 */
[----:B------:R4:W-:Y:S01]  /*31d0*/  LDGSTS.E [R24+0xc004], desc[UR16][R122.64], !P1 ;  /* 0x0c0040007a187fae */ /* 0x0009e2000c921850 */
[C---:B------:R-:W-:Y:S01]  /*31e0*/  IMAD.WIDE R142, R8.reuse, 0x4, R142 ;  /* 0x00000004088e7825 */ /* 0x040fe200078e028e */
[----:B------:R-:W3:Y:S02]  /*31f0*/  LDC R185, c[0x0][0x230] ;  /* 0x00008c00ffb97b82 */ /* 0x000ee40000000800 */
[----:B------:R-:W-:Y:S01]  /*3200*/  ISETP.GE.U32.AND P2, PT, R9, 0x7fffffaf, PT ;  /* 0x7fffffaf0900780c */ /* 0x000fe20003f46070 */
[C---:B------:R-:W-:Y:S01]  /*3210*/  IMAD.WIDE R130, R8.reuse, 0x4, R130 ;  /* 0x0000000408827825 */ /* 0x040fe200078e0282 */
[----:B------:R4:W-:Y:S03]  /*3220*/  LDGSTS.E [R24+0x8008], desc[UR16][R100.64], !P6 ;  /* 0x0800800064187fae */ /* 0x0009e6000f121850 */
[----:B-1----:R-:W-:Y:S01]  /*3230*/  VIADD R191, R191, 0xffffffcd ;  /* 0xffffffcdbfbf7836 */ /* 0x002fe20000000000 */
[----:B------:R-:W1:Y:S01]  /*3240*/  LDC R9, c[0x0][0x230] ;  /* 0x00008c00ff097b82 */ /* 0x000e620000000800 */
[----:B------:R4:W-:Y:S01]  /*3250*/  LDGSTS.E [R24+0xc008], desc[UR16][R106.64], !P6 ;  /* 0x0c0080006a187fae */ /* 0x0009e2000f121850 */
[----:B------:R-:W-:-:S02]  /*3260*/  IMAD.WIDE R128, R8, 0x4, R128 ;  /* 0x0000000408807825 */ /* 0x000fc400078e0280 */
[----:B------:R-:W-:Y:S01]  /*3270*/  ISETP.GE.U32.AND P3, PT, R191, 0x7fffffae, PT ;  /* 0x7fffffaebf00780c */ /* 0x000fe20003f66070 */
[----:B------:R4:W-:Y:S01]  /*3280*/  LDGSTS.E [R24+0x800c], desc[UR16][R142.64], !P5 ;  /* 0x0800c0008e187fae */ /* 0x0009e2000e921850 */
[C---:B------:R-:W-:Y:S01]  /*3290*/  IMAD.WIDE R114, R8.reuse, 0x4, R114 ;  /* 0x0000000408727825 */ /* 0x040fe200078e0272 */
[----:B--2---:R-:W-:Y:S01]  /*32a0*/  IADD3 R197, R197, -0x34, RZ ;  /* 0xffffffccc5c57810 */ /* 0x004fe20007ffe0ff */
[----:B------:R-:W2:Y:S01]  /*32b0*/  LDC R191, c[0x0][0x230] ;  /* 0x00008c00ffbf7b82 */ /* 0x000ea20000000800 */
[----:B------:R4:W-:Y:S01]  /*32c0*/  LDGSTS.E [R24+0xc00c], desc[UR16][R130.64], !P5 ;  /* 0x0c00c00082187fae */ /* 0x0009e2000e921850 */
[C---:B------:R-:W-:Y:S01]  /*32d0*/  IMAD.WIDE R102, R8.reuse, 0x4, R102 ;  /* 0x0000000408667825 */ /* 0x040fe200078e0266 */
[----:B------:R-:W-:Y:S02]  /*32e0*/  ISETP.GE.U32.AND P1, PT, R197, 0x7fffffad, PT ;  /* 0x7fffffadc500780c */ /* 0x000fe40003f26070 */
[----:B------:R4:W-:Y:S01]  /*32f0*/  LDGSTS.E [R23+0x8000], desc[UR16][R128.64], !P4 ;  /* 0x0800000080177fae */ /* 0x0009e2000e121850 */
[----:B------:R-:W-:-:S02]  /*3300*/  IMAD.WIDE R124, R8, 0x4, R124 ;  /* 0x00000004087c7825 */ /* 0x000fc400078e027c */
[----:B------:R-:W5:Y:S01]  /*3310*/  LDC R197, c[0x0][0x230] ;  /* 0x00008c00ffc57b82 */ /* 0x000f620000000800 */
[----:B------:R4:W-:Y:S01]  /*3320*/  LDGSTS.E [R23+0xc000], desc[UR16][R114.64], !P4 ;  /* 0x0c00000072177fae */ /* 0x0009e2000e121850 */
[----:B------:R-:W-:-:S03]  /*3330*/  IMAD.WIDE R112, R8, 0x4, R112 ;  /* 0x0000000408707825 */ /* 0x000fc600078e0270 */
[----:B------:R4:W-:Y:S01]  /*3340*/  LDGSTS.E [R23+0x8004], desc[UR16][R102.64], !P2 ;  /* 0x0800400066177fae */ /* 0x0009e2000d121850 */
[----:B------:R-:W-:-:S03]  /*3350*/  IMAD.WIDE R120, R8, 0x4, R120 ;  /* 0x0000000408787825 */ /* 0x000fc600078e0278 */
[----:B------:R4:W-:Y:S01]  /*3360*/  LDGSTS.E [R23+0xc004], desc[UR16][R124.64], !P2 ;  /* 0x0c0040007c177fae */ /* 0x0009e2000d121850 */
[----:B-1----:R-:W-:Y:S02]  /*3370*/  VIADD R9, R9, 0xffffffca ;  /* 0xffffffca09097836 */ /* 0x002fe40000000000 */
[----:B---3--:R-:W-:Y:S01]  /*3380*/  VIADD R185, R185, 0xffffffcb ;  /* 0xffffffcbb9b97836 */ /* 0x008fe20000000000 */
[----:B------:R1:W-:Y:S01]  /*3390*/  LDGSTS.E [R23+0x8008], desc[UR16][R112.64], !P3 ;  /* 0x0800800070177fae */ /* 0x0003e2000d921850 */
[C---:B------:R-:W-:Y:S01]  /*33a0*/  IMAD.WIDE R126, R8.reuse, 0x4, R126 ;  /* 0x00000004087e7825 */ /* 0x040fe200078e027e */
[----:B------:R-:W-:Y:S02]  /*33b0*/  ISETP.GE.U32.AND P5, PT, R9, 0x7fffffab, PT ;  /* 0x7fffffab0900780c */ /* 0x000fe40003fa6070 */
[----:B------:R-:W3:Y:S01]  /*33c0*/  LDC R9, c[0x0][0x230] ;  /* 0x00008c00ff097b82 */ /* 0x000ee20000000800 */
[----:B------:R1:W-:Y:S01]  /*33d0*/  LDGSTS.E [R23+0xc008], desc[UR16][R120.64], !P3 ;  /* 0x0c00800078177fae */ /* 0x0003e2000d921850 */
[----:B--2---:R-:W-:Y:S01]  /*33e0*/  VIADD R191, R191, 0xffffffc8 ;  /* 0xffffffc8bfbf7836 */ /* 0x004fe20000000000 */
[----:B------:R-:W-:Y:S01]  /*33f0*/  ISETP.GE.U32.AND P6, PT, R185, 0x7fffffac, PT ;  /* 0x7fffffacb900780c */ /* 0x000fe20003fc6070 */
[C---:B------:R-:W-:Y:S01]  /*3400*/  IMAD.WIDE R86, R8.reuse, 0x4, R86 ;  /* 0x0000000408567825 */ /* 0x040fe200078e0256 */
[----:B------:R2:W-:Y:S02]  /*3410*/  LDGSTS.E [R23+0x800c], desc[UR16][R126.64], !P1 ;  /* 0x0800c0007e177fae */ /* 0x0005e4000c921850 */
[----:B------:R-:W-:Y:S01]  /*3420*/  ISETP.GE.U32.AND P2, PT, R191, 0x7fffffa9, PT ;  /* 0x7fffffa9bf00780c */ /* 0x000fe20003f46070 */
[C---:B------:R-:W-:Y:S01]  /*3430*/  IMAD.WIDE R84, R8.reuse, 0x4, R84 ;  /* 0x0000000408547825 */ /* 0x040fe200078e0254 */
[----:B------:R-:W4:Y:S01]  /*3440*/  LDC R191, c[0x0][0x230] ;  /* 0x00008c00ffbf7b82 */ /* 0x000f220000000800 */
[----:B------:R2:W-:Y:S02]  /*3450*/  LDGSTS.E [R23+0xc00c], desc[UR16][R86.64], !P1 ;  /* 0x0c00c00056177fae */ /* 0x0005e4000c921850 */
[----:B------:R-:W-:-:S04]  /*3460*/  IMAD.WIDE R108, R8, 0x4, R108 ;  /* 0x00000004086c7825 */ /* 0x000fc800078e026c */
[C---:B------:R-:W-:Y:S01]  /*3470*/  IMAD.WIDE R92, R8.reuse, 0x4, R92 ;  /* 0x00000004085c7825 */ /* 0x040fe200078e025c */
[----:B------:R-:W1:Y:S01]  /*3480*/  LDC R185, c[0x0][0x230] ;  /* 0x00008c00ffb97b82 */ /* 0x000e620000000800 */
[----:B------:R2:W-:Y:S02]  /*3490*/  LDGSTS.E [R22+0x8000], desc[UR16][R84.64], !P6 ;  /* 0x0800000054167fae */ /* 0x0005e4000f121850 */
[----:B------:R-:W-:Y:S02]  /*34a0*/  IMAD.WIDE R110, R8, 0x4, R110 ;  /* 0x00000004086e7825 */ /* 0x000fe400078e026e */
[----:B------:R2:W-:Y:S02]  /*34b0*/  LDGSTS.E [R22+0xc000], desc[UR16][R108.64], !P6 ;  /* 0x0c0000006c167fae */ /* 0x0005e4000f121850 */
[----:B---3--:R-:W-:Y:S02]  /*34c0*/  VIADD R9, R9, 0xffffffc7 ;  /* 0xffffffc709097836 */ /* 0x008fe40000000000 */
[----:B------:R3:W-:Y:S01]  /*34d0*/  LDGSTS.E [R22+0x8004], desc[UR16][R92.64], !P5 ;  /* 0x080040005c167fae */ /* 0x0007e2000e921850 */
[----:B-----5:R-:W-:-:S02]  /*34e0*/  VIADD R197, R197, 0xffffffc9 ;  /* 0xffffffc9c5c57836 */ /* 0x020fc40000000000 */
[----:B------:R-:W-:Y:S01]  /*34f0*/  ISETP.GE.U32.AND P3, PT, R9, 0x7fffffa8, PT ;  /* 0x7fffffa80900780c */ /* 0x000fe20003f66070 */
[----:B------:R5:W-:Y:S01]  /*3500*/  LDGSTS.E [R22+0xc004], desc[UR16][R110.64], !P5 ;  /* 0x0c0040006e167fae */ /* 0x000be2000e921850 */
[----:B------:R-:W2:Y:S01]  /*3510*/  LDC R9, c[0x0][0x230] ;  /* 0x00008c00ff097b82 */ /* 0x000ea20000000800 */
[----:B------:R-:W-:Y:S01]  /*3520*/  ISETP.GE.U32.AND P4, PT, R197, 0x7fffffaa, PT ;  /* 0x7fffffaac500780c */ /* 0x000fe20003f86070 */
[----:B----4-:R-:W-:Y:S02]  /*3530*/  VIADD R191, R191, 0xffffffc5 ;  /* 0xffffffc5bfbf7836 */ /* 0x010fe40000000000 */
[----:B------:R-:W-:-:S03]  /*3540*/  IMAD.WIDE R88, R8, 0x4, R88 ;  /* 0x0000000408587825 */ /* 0x000fc600078e0258 */
[----:B------:R-:W-:Y:S01]  /*3550*/  ISETP.GE.U32.AND P6, PT, R191, 0x7fffffa6, PT ;  /* 0x7fffffa6bf00780c */ /* 0x000fe20003fc6070 */
[----:B------:R-:W4:Y:S01]  /*3560*/  LDC R197, c[0x0][0x230] ;  /* 0x00008c00ffc57b82 */ /* 0x000f220000000800 */
[----:B------:R-:W-:Y:S01]  /*3570*/  IMAD.WIDE R96, R8, 0x4, R96 ;  /* 0x0000000408607825 */ /* 0x000fe200078e0260 */
[----:B-1----:R-:W-:-:S03]  /*3580*/  IADD3 R185, R185, -0x3a, RZ ;  /* 0xffffffc6b9b97810 */ /* 0x002fc60007ffe0ff */
[C---:B------:R-:W-:Y:S01]  /*3590*/  IMAD.WIDE R104, R8.reuse, 0x4, R104 ;  /* 0x0000000408687825 */ /* 0x040fe200078e0268 */
[----:B------:R-:W-:Y:S01]  /*35a0*/  ISETP.GE.U32.AND P1, PT, R185, 0x7fffffa7, PT ;  /* 0x7fffffa7b900780c */ /* 0x000fe20003f26070 */
[----:B------:R1:W-:Y:S01]  /*35b0*/  LDGSTS.E [R22+0x8008], desc[UR16][R88.64], !P4 ;  /* 0x0800800058167fae */ /* 0x0003e2000e121850 */
[----:B------:R-:W3:Y:S01]  /*35c0*/  LDC R191, c[0x0][0x230] ;  /* 0x00008c00ffbf7b82 */ /* 0x000ee20000000800 */
[C---:B------:R-:W-:Y:S02]  /*35d0*/  IMAD.WIDE R98, R8.reuse, 0x4, R98 ;  /* 0x0000000408627825 */ /* 0x040fe400078e0262 */
[----:B------:R1:W-:Y:S02]  /*35e0*/  LDGSTS.E [R22+0xc008], desc[UR16][R96.64], !P4 ;  /* 0x0c00800060167fae */ /* 0x0003e4000e121850 */
[----:B------:R-:W-:Y:S02]  /*35f0*/  IMAD.WIDE R80, R8, 0x4, R80 ;  /* 0x0000000408507825 */ /* 0x000fe400078e0250 */
[----:B------:R1:W-:Y:S01]  /*3600*/  LDGSTS.E [R22+0x800c], desc[UR16][R104.64], !P2 ;  /* 0x0800c00068167fae */ /* 0x0003e2000d121850 */
[----:B------:R-:W5:Y:S01]  /*3610*/  LDC R185, c[0x0][0x230] ;  /* 0x00008c00ffb97b82 */ /* 0x000f620000000800 */
[----:B--2---:R-:W-:-:S02]  /*3620*/  VIADD R9, R9, 0xffffffc4 ;  /* 0xffffffc409097836 */ /* 0x004fc40000000000 */
[----:B------:R2:W-:Y:S01]  /*3630*/  LDGSTS.E [R22+0xc00c], desc[UR16][R98.64], !P2 ;  /* 0x0c00c00062167fae */ /* 0x0005e2000d121850 */
[C---:B------:R-:W-:Y:S02]  /*3640*/  IMAD.WIDE R78, R8.reuse, 0x4, R78 ;  /* 0x00000004084e7825 */ /* 0x040fe400078e024e */
[----:B------:R-:W-:Y:S01]  /*3650*/  ISETP.GE.U32.AND P5, PT, R9, 0x7fffffa5, PT ;  /* 0x7fffffa50900780c */ /* 0x000fe20003fa6070 */
[----:B------:R2:W-:Y:S01]  /*3660*/  LDGSTS.E [R21+0x8000], desc[UR16][R80.64], !P3 ;  /* 0x0800000050157fae */ /* 0x0005e2000d921850 */
[----:B------:R-:W1:Y:S01]  /*3670*/  LDC R9, c[0x0][0x230] ;  /* 0x00008c00ff097b82 */ /* 0x000e620000000800 */
[----:B----4-:R-:W-:Y:S02]  /*3680*/  VIADD R197, R197, 0xffffffc3 ;  /* 0xffffffc3c5c57836 */ /* 0x010fe40000000000 */
[----:B------:R4:W-:Y:S01]  /*3690*/  LDGSTS.E [R21+0xc000], desc[UR16][R78.64], !P3 ;  /* 0x0c0000004e157fae */ /* 0x0009e2000d921850 */
[----:B------:R-:W-:Y:S02]  /*36a0*/  IMAD.WIDE R76, R8, 0x4, R76 ;  /* 0x00000004084c7825 */ /* 0x000fe400078e024c */
[----:B------:R-:W-:-:S02]  /*36b0*/  ISETP.GE.U32.AND P4, PT, R197, 0x7fffffa4, PT ;  /* 0x7fffffa4c500780c */ /* 0x000fc40003f86070 */
[----:B---3--:R-:W-:Y:S01]  /*36c0*/  IADD3 R191, R191, -0x40, RZ ;  /* 0xffffffc0bfbf7810 */ /* 0x008fe20007ffe0ff */
[C---:B------:R-:W-:Y:S01]  /*36d0*/  IMAD.WIDE R94, R8.reuse, 0x4, R94 ;  /* 0x00000004085e7825 */ /* 0x040fe200078e025e */
[----:B------:R3:W-:Y:S02]  /*36e0*/  LDGSTS.E [R21+0x8004], desc[UR16][R76.64], !P1 ;  /* 0x080040004c157fae */ /* 0x0007e4000c921850 */
[----:B------:R-:W-:Y:S01]  /*36f0*/  ISETP.GE.AND P3, PT, R205, R191, PT ;  /* 0x000000bfcd00720c */ /* 0x000fe20003f66270 */
[----:B------:R-:W-:Y:S01]  /*3700*/  IMAD.WIDE R48, R8, 0x4, R48 ;  /* 0x0000000408307825 */ /* 0x000fe200078e0230 */
[----:B------:R3:W-:Y:S02]  /*3710*/  LDGSTS.E [R21+0xc004], desc[UR16][R94.64], !P1 ;  /* 0x0c0040005e157fae */ /* 0x0007e4000c921850 */
[----:B------:R-:W-:Y:S01]  /*3720*/  SEL R197, RZ, 0x4, P3 ;  /* 0x00000004ffc57807 */ /* 0x000fe20001800000 */
[----:B-----5:R-:W-:Y:S01]  /*3730*/  VIADD R185, R185, 0xffffffc1 ;  /* 0xffffffc1b9b97836 */ /* 0x020fe20000000000 */
[----:B------:R-:W-:Y:S01]  /*3740*/  ISETP.GT.AND P3, PT, R12, 0x5f, PT ;  /* 0x0000005f0c00780c */ /* 0x000fe20003f64270 */
[C---:B------:R-:W-:Y:S01]  /*3750*/  IMAD.WIDE R90, R8.reuse, 0x4, R90 ;  /* 0x00000004085a7825 */ /* 0x040fe200078e025a */
[----:B------:R5:W-:Y:S02]  /*3760*/  LDGSTS.E [R21+0x8008], desc[UR16][R48.64], !P6 ;  /* 0x0800800030157fae */ /* 0x000be4000f121850 */
[----:B------:R-:W-:Y:S01]  /*3770*/  ISETP.GE.U32.AND P1, PT, R185, 0x7fffffa2, PT ;  /* 0x7fffffa2b900780c */ /* 0x000fe20003f26070 */
[C---:B------:R-:W-:Y:S01]  /*3780*/  IMAD.WIDE R34, R8.reuse, 0x4, R34 ;  /* 0x0000000408227825 */ /* 0x040fe200078e0222 */
[----:B------:R-:W-:Y:S01]  /*3790*/  SEL R197, R197, RZ, P3 ;  /* 0x000000ffc5c57207 */ /* 0x000fe20001800000 */
[----:B------:R-:W2:Y:S01]  /*37a0*/  LDC R185, c[0x0][0x230] ;  /* 0x00008c00ffb97b82 */ /* 0x000ea20000000800 */
[----:B------:R-:W-:Y:S01]  /*37b0*/  ISETP.GE.U32.AND P3, PT, R191, 0x7fffffa1, PT ;  /* 0x7fffffa1bf00780c */ /* 0x000fe20003f66070 */
[----:B-1----:R-:W-:Y:S01]  /*37c0*/  VIADD R9, R9, 0xffffffc2 ;  /* 0xffffffc209097836 */ /* 0x002fe20000000000 */
[----:B------:R1:W-:Y:S01]  /*37d0*/  LDGSTS.E [R21+0xc008], desc[UR16][R90.64], !P6 ;  /* 0x0c0080005a157fae */ /* 0x0003e2000f121850 */
[----:B------:R-:W-:Y:S01]  /*37e0*/  IMAD.WIDE R214, R8, 0x4, R214 ;  /* 0x0000000408d67825 */ /* 0x000fe200078e02d6 */
[----:B------:R-:W-:-:S02]  /*37f0*/  ISETP.NE.U32.AND P6, PT, R197, RZ, PT ;  /* 0x000000ffc500720c */ /* 0x000fc40003fc5070 */
[----:B------:R-:W-:Y:S01]  /*3800*/  ISETP.GE.U32.AND P2, PT, R9, 0x7fffffa3, PT ;  /* 0x7fffffa30900780c */ /* 0x000fe20003f46070 */
[C---:B------:R-:W-:Y:S01]  /*3810*/  IMAD.WIDE R82, R8.reuse, 0x4, R82 ;  /* 0x0000000408527825 */ /* 0x040fe200078e0252 */
[----:B------:R-:W4:Y:S01]  /*3820*/  LDC R9, c[0x0][0x230] ;  /* 0x00008c00ff097b82 */ /* 0x000f220000000800 */
[----:B------:R1:W-:Y:S02]  /*3830*/  LDGSTS.E [R21+0x800c], desc[UR16][R34.64], !P5 ;  /* 0x0800c00022157fae */ /* 0x0003e4000e921850 */
[C---:B------:R-:W-:Y:S02]  /*3840*/  IMAD.WIDE R28, R8.reuse, 0x4, R28 ;  /* 0x00000004081c7825 */ /* 0x040fe400078e021c */
[----:B------:R1:W-:Y:S02]  /*3850*/  LDGSTS.E [R21+0xc00c], desc[UR16][R214.64], !P5 ;  /* 0x0c00c000d6157fae */ /* 0x0003e4000e921850 */
[C---:B------:R-:W-:Y:S01]  /*3860*/  IMAD.WIDE R62, R8.reuse, 0x4, R62 ;  /* 0x00000004083e7825 */ /* 0x040fe200078e023e */
[----:B------:R-:W3:Y:S01]  /*3870*/  LDC R197, c[0x0][0x230] ;  /* 0x00008c00ffc57b82 */ /* 0x000ee20000000800 */
[----:B------:R1:W-:Y:S02]  /*3880*/  LDGSTS.E [R20+0x8000], desc[UR16][R82.64], !P4 ;  /* 0x0800000052147fae */ /* 0x0003e4000e121850 */
[----:B------:R-:W-:-:S02]  /*3890*/  IMAD.WIDE R74, R8, 0x4, R74 ;  /* 0x00000004084a7825 */ /* 0x000fc400078e024a */
[----:B------:R1:W-:Y:S02]  /*38a0*/  LDGSTS.E [R20+0xc000], desc[UR16][R28.64], !P4 ;  /* 0x0c0000001c147fae */ /* 0x0003e4000e121850 */
[----:B--2---:R-:W-:Y:S02]  /*38b0*/  VIADD R185, R185, 0xffffffbe ;  /* 0xffffffbeb9b97836 */ /* 0x004fe40000000000 */
[----:B------:R2:W-:Y:S01]  /*38c0*/  LDGSTS.E [R20+0x8004], desc[UR16][R62.64], !P2 ;  /* 0x080040003e147fae */ /* 0x0005e2000d121850 */
[C---:B------:R-:W-:Y:S02]  /*38d0*/  IMAD.WIDE R72, R8.reuse, 0x4, R72 ;  /* 0x0000000408487825 */ /* 0x040fe400078e0248 */
[----:B------:R-:W-:Y:S01]  /*38e0*/  ISETP.GE.U32.AND P4, PT, R185, 0x7fffff9f, PT ;  /* 0x7fffff9fb900780c */ /* 0x000fe20003f86070 */
[----:B------:R2:W-:Y:S01]  /*38f0*/  LDGSTS.E [R20+0xc004], desc[UR16][R74.64], !P2 ;  /* 0x0c0040004a147fae */ /* 0x0005e2000d121850 */
[----:B------:R-:W5:Y:S01]  /*3900*/  LDC R185, c[0x0][0x230] ;  /* 0x00008c00ffb97b82 */ /* 0x000f620000000800 */
[----:B------:R-:W-:-:S02]  /*3910*/  IMAD.WIDE R70, R8, 0x4, R70 ;  /* 0x0000000408467825 */ /* 0x000fc400078e0246 */
[----:B------:R2:W-:Y:S02]  /*3920*/  LDGSTS.E [R20+0x8008], desc[UR16][R72.64], !P1 ;  /* 0x0800800048147fae */ /* 0x0005e4000c921850 */
[----:B----4-:R-:W-:Y:S02]  /*3930*/  VIADD R191, R9, 0xffffffbf ;  /* 0xffffffbf09bf7836 */ /* 0x010fe40000000000 */
[C---:B------:R-:W-:Y:S01]  /*3940*/  IMAD.WIDE R68, R8.reuse, 0x4, R68 ;  /* 0x0000000408447825 */ /* 0x040fe200078e0244 */
[----:B------:R-:W4:Y:S01]  /*3950*/  LDC R9, c[0x0][0x230] ;  /* 0x00008c00ff097b82 */ /* 0x000f220000000800 */
[----:B------:R2:W-:Y:S01]  /*3960*/  LDGSTS.E [R20+0xc008], desc[UR16][R70.64], !P1 ;  /* 0x0c00800046147fae */ /* 0x0005e2000c921850 */
[----:B------:R-:W-:Y:S01]  /*3970*/  ISETP.GE.U32.AND P5, PT, R191, 0x7fffffa0, PT ;  /* 0x7fffffa0bf00780c */ /* 0x000fe20003fa6070 */
[C---:B------:R-:W-:Y:S02]  /*3980*/  IMAD.WIDE R30, R8.reuse, 0x4, R30 ;  /* 0x00000004081e7825 */ /* 0x040fe400078e021e */
[----:B------:R2:W-:Y:S02]  /*3990*/  LDGSTS.E [R20+0x800c], desc[UR16][R68.64], !P3 ;  /* 0x0800c00044147fae */ /* 0x0005e4000d921850 */
[C---:B------:R-:W-:Y:S01]  /*39a0*/  IMAD.WIDE R66, R8.reuse, 0x4, R66 ;  /* 0x0000000408427825 */ /* 0x040fe200078e0242 */
[----:B------:R-:W1:Y:S01]  /*39b0*/  LDC R191, c[0x0][0x230] ;  /* 0x00008c00ffbf7b82 */ /* 0x000e620000000800 */
[----:B------:R2:W-:Y:S02]  /*39c0*/  LDGSTS.E [R20+0xc00c], desc[UR16][R30.64], !P3 ;  /* 0x0c00c0001e147fae */ /* 0x0005e4000d921850 */
[----:B------:R-:W-:-:S02]  /*39d0*/  IMAD.WIDE R206, R8, 0x4, R206 ;  /* 0x0000000408ce7825 */ /* 0x000fc400078e02ce */
[----:B------:R-:W0:Y:S02]  /*39e0*/  LDGDEPBAR ;  /* 0x00000000000079af */ /* 0x000e240000000000 */
[----:B------:R-:W-:-:S04]  /*39f0*/  IMAD.WIDE R64, R8, 0x4, R64 ;  /* 0x0000000408407825 */ /* 0x000fc800078e0240 */
[----:B------:R-:W-:-:S04]  /*3a00*/  IMAD.WIDE R178, R8, 0x4, R178 ;  /* 0x0000000408b27825 */ /* 0x000fc800078e02b2 */
[----:B------:R-:W-:-:S04]  /*3a10*/  IMAD.WIDE R216, R8, 0x4, R216 ;  /* 0x0000000408d87825 */ /* 0x000fc800078e02d8 */
[----:B----4-:R-:W-:Y:S02]  /*3a20*/  VIADD R9, R9, 0xffffffbd ;  /* 0xffffffbd09097836 */ /* 0x010fe40000000000 */
[----:B------:R-:W-:-:S03]  /*3a30*/  IMAD.WIDE R198, R8, 0x4, R198 ;  /* 0x0000000408c67825 */ /* 0x000fc600078e02c6 */
[----:B------:R-:W-:Y:S01]  /*3a40*/  ISETP.GE.U32.AND P2, PT, R9, 0x7fffff9e, PT ;  /* 0x7fffff9e0900780c */ /* 0x000fe20003f46070 */
[----:B-1----:R-:W-:Y:S01]  /*3a50*/  VIADD R191, R191, 0xffffffbc ;  /* 0xffffffbcbfbf7836 */ /* 0x002fe20000000000 */
[----:B------:R-:W-:Y:S01]  /*3a60*/  SHF.L.U32 R9, R17, 0x5, RZ ;  /* 0x0000000511097819 */ /* 0x000fe200000006ff */
[----:B-----5:R-:W-:Y:S02]  /*3a70*/  VIADD R17, R185, 0xffffffba ;  /* 0xffffffbab9117836 */ /* 0x020fe40000000000 */
[----:B------:R-:W1:Y:S01]  /*3a80*/  LDC R185, c[0x0][0x230] ;  /* 0x00008c00ffb97b82 */ /* 0x000e620000000800 */
[----:B------:R-:W-:Y:S01]  /*3a90*/  ISETP.GE.U32.AND P1, PT, R191, 0x7fffff9d, PT ;  /* 0x7fffff9dbf00780c */ /* 0x000fe20003f26070 */
[----:B------:R-:W-:-:S04]  /*3aa0*/  IMAD.WIDE R182, R9, 0x4, R182 ;  /* 0x0000000409b67825 */ /* 0x000fc800078e02b6 */
[C---:B------:R-:W-:Y:S01]  /*3ab0*/  IMAD.WIDE R46, R9.reuse, 0x4, R46 ;  /* 0x00000004092e7825 */ /* 0x040fe200078e022e */
[----:B------:R4:W-:Y:S01]  /*3ac0*/  LDGSTS.E [R19+0x32000], desc[UR16][R182.64], P0 ;  /* 0x32000000b6137fae */ /* 0x0009e20008121850 */
[----:B------:R-:W5:Y:S02]  /*3ad0*/  LDC R191, c[0x0][0x230] ;  /* 0x00008c00ffbf7b82 */ /* 0x000f640000000800 */
[C---:B------:R-:W-:Y:S01]  /*3ae0*/  IMAD.WIDE R44, R9.reuse, 0x4, R44 ;  /* 0x00000004092c7825 */ /* 0x040fe200078e022c */
[----:B------:R4:W-:Y:S03]  /*3af0*/  LDGSTS.E [R19+0x32400], desc[UR16][R46.64], P0 ;  /* 0x324000002e137fae */ /* 0x0009e60008121850 */
        /* <DEDUP_REMOVED lines=24> */
[----:B------:R-:W-:Y:S01]  /*3c80*/  IMAD.WIDE R36, R9, 0x4, R36 ;  /* 0x0000000409247825 */ /* 0x000fe200078e0224 */
[----:B------:R4:W-:Y:S03]  /*3c90*/  LDGSTS.E [R18+0x33a00], desc[UR16][R38.64], P0 ;  /* 0x33a0000026127fae */ /* 0x0009e60008121850 */
[----:B-1----:R-:W-:Y:S01]  /*3ca0*/  VIADD R185, R185, 0xffffffb8 ;  /* 0xffffffb8b9b97836 */ /* 0x002fe20000000000 */
[----:B------:R1:W-:Y:S01]  /*3cb0*/  LDGSTS.E [R18+0x33e00], desc[UR16][R36.64], P0 ;  /* 0x33e0000024127fae */ /* 0x0003e20008121850 */
[----:B------:R-:W-:Y:S01]  /*3cc0*/  ISETP.GE.U32.AND P0, PT, R17, 0x7fffff9b, PT ;  /* 0x7fffff9b1100780c */ /* 0x000fe20003f06070 */
[----:B---3--:R-:W-:Y:S01]  /*3cd0*/  VIADD R197, R197, 0xffffffbb ;  /* 0xffffffbbc5c57836 */ /* 0x008fe20000000000 */
[----:B------:R-:W3:Y:S01]  /*3ce0*/  LDC R17, c[0x0][0x230] ;  /* 0x00008c00ff117b82 */ /* 0x000ee20000000800 */
[----:B------:R-:W0:Y:S01]  /*3cf0*/  LDGDEPBAR ;  /* 0x00000000000079af */ /* 0x000e220000000000 */
[----:B-----5:R-:W-:-:S02]  /*3d00*/  VIADD R191, R191, 0xffffffb9 ;  /* 0xffffffb9bfbf7836 */ /* 0x020fc40000000000 */
[----:B------:R-:W-:-:S04]  /*3d10*/  ISETP.GE.U32.AND P3, PT, R197, 0x7fffff9c, PT ;  /* 0x7fffff9cc500780c */ /* 0x000fc80003f66070 */
[----:B------:R-:W-:Y:S01]  /*3d20*/  BAR.SYNC.DEFER_BLOCKING 0x0 ;  /* 0x0000000000007b1d */ /* 0x000fe20000010000 */
[----:B------:R-:W-:-:S04]  /*3d30*/  IMAD.WIDE R210, R8, 0x4, R210 ;  /* 0x0000000408d27825 */ /* 0x000fc800078e02d2 */
[----:B------:R-:W-:-:S03]  /*3d40*/  IMAD.WIDE R186, R8, 0x4, R186 ;  /* 0x0000000408ba7825 */ /* 0x000fc600078e02ba */
[----:B------:R-:W5:Y:S01]  /*3d50*/  LDC R197, c[0x0][0x230] ;  /* 0x00008c00ffc57b82 */ /* 0x000f620000000800 */
[----:B------:R-:W-:-:S04]  /*3d60*/  IMAD.WIDE R150, R8, 0x4, R150 ;  /* 0x0000000408967825 */ /* 0x000fc800078e0296 */
[----:B------:R-:W-:-:S04]  /*3d70*/  IMAD.WIDE R148, R8, 0x4, R148 ;  /* 0x0000000408947825 */ /* 0x000fc800078e0294 */
[----:B------:R-:W-:-:S04]  /*3d80*/  IMAD.WIDE R202, R8, 0x4, R202 ;  /* 0x0000000408ca7825 */ /* 0x000fc800078e02ca */
[----:B---3--:R-:W-:Y:S02]  /*3d90*/  VIADD R17, R17, 0xffffffb7 ;  /* 0xffffffb711117836 */ /* 0x008fe40000000000 */
        /* <DEDUP_REMOVED lines=8> */
[----:B------:R-:W2:Y:S01]  /*3e20*/  LDC R191, c[0x0][0x230] ;  /* 0x00008c00ffbf7b82 */ /* 0x000ea20000000800 */
[----:B------:R3:W-:Y:S01]  /*3e30*/  LDGSTS.E [R27+0x10004], desc[UR16][R64.64], !P4 ;  /* 0x10004000401b7fae */ /* 0x0007e2000e121850 */
[----:B------:R-:W-:-:S03]  /*3e40*/  IMAD.WIDE R166, R8, 0x4, R166 ;  /* 0x0000000408a67825 */ /* 0x000fc600078e02a6 */
        /* <DEDUP_REMOVED lines=9> */
[----:B------:R-:W1:Y:S01]  /*3ee0*/  LDC R17, c[0x0][0x230] ;  /* 0x00008c00ff117b82 */ /* 0x000e620000000800 */
[----:B------:R3:W-:Y:S02]  /*3ef0*/  LDGSTS.E [R27+0x1000c], desc[UR16][R210.64], !P1 ;  /* 0x1000c000d21b7fae */ /* 0x0007e4000c921850 */
[----:B------:R-:W-:-:S02]  /*3f00*/  IMAD.WIDE R136, R8, 0x4, R136 ;  /* 0x0000000408887825 */ /* 0x000fc400078e0288 */
[----:B------:R3:W-:Y:S02]  /*3f10*/  LDGSTS.E [R27+0x1400c], desc[UR16][R186.64], !P1 ;  /* 0x1400c000ba1b7fae */ /* 0x0007e4000c921850 */
[C---:B------:R-:W-:Y:S02]  /*3f20*/  IMAD.WIDE R138, R8.reuse, 0x4, R138 ;  /* 0x00000004088a7825 */ /* 0x040fe400078e028a */
[----:B------:R3:W-:Y:S02]  /*3f30*/  LDGSTS.E [R26+0x10000], desc[UR16][R150.64], !P3 ;  /* 0x10000000961a7fae */ /* 0x0007e4000d921850 */
[----:B--2---:R-:W-:Y:S02]  /*3f40*/  VIADD R191, R191, 0xffffffb6 ;  /* 0xffffffb6bfbf7836 */ /* 0x004fe40000000000 */
[----:B------:R2:W-:Y:S01]  /*3f50*/  LDGSTS.E [R26+0x14000], desc[UR16][R148.64], !P3 ;  /* 0x14000000941a7fae */ /* 0x0005e2000d921850 */
[----:B------:R-:W-:Y:S01]  /*3f60*/  IMAD.WIDE R146, R8, 0x4, R146 ;  /* 0x0000000408927825 */ /* 0x000fe200078e0292 */
[----:B----4-:R-:W-:-:S02]  /*3f70*/  IADD3 R185, R185, -0x4b, RZ ;  /* 0xffffffb5b9b97810 */ /* 0x010fc40007ffe0ff */
[----:B------:R4:W-:Y:S01]  /*3f80*/  LDGSTS.E [R26+0x10004], desc[UR16][R202.64], !P0 ;  /* 0x10004000ca1a7fae */ /* 0x0009e2000c121850 */
[----:B------:R-:W-:Y:S01]  /*3f90*/  ISETP.GE.U32.AND P1, PT, R191, 0x7fffff97, PT ;  /* 0x7fffff97bf00780c */ /* 0x000fe20003f26070 */
[C---:B------:R-:W-:Y:S01]  /*3fa0*/  IMAD.WIDE R118, R8.reuse, 0x4, R118 ;  /* 0x0000000408767825 */ /* 0x040fe200078e0276 */
[----:B------:R-:W-:Y:S01]  /*3fb0*/  ISETP.GE.U32.AND P3, PT, R185, 0x7fffff96, PT ;  /* 0x7fffff96b900780c */ /* 0x000fe20003f66070 */
[----:B------:R4:W-:Y:S01]  /*3fc0*/  LDGSTS.E [R26+0x14004], desc[UR16][R174.64], !P0 ;  /* 0x14004000ae1a7fae */ /* 0x0009e2000c121850 */
[----:B------:R-:W5:Y:S01]  /*3fd0*/  LDC R185, c[0x0][0x230] ;  /* 0x00008c00ffb97b82 */ /* 0x000f620000000800 */
[----:B------:R-:W-:Y:S02]  /*3fe0*/  IMAD.WIDE R116, R8, 0x4, R116 ;  /* 0x0000000408747825 */ /* 0x000fe400078e0274 */
[----:B------:R4:W-:Y:S02]  /*3ff0*/  LDGSTS.E [R26+0x10008], desc[UR16][R194.64], !P5 ;  /* 0x10008000c21a7fae */ /* 0x0009e4000e921850 */
[----:B-1----:R-:W-:-:S02]  /*4000*/  VIADD R17, R17, 0xffffffb4 ;  /* 0xffffffb411117836 */ /* 0x002fc40000000000 */
[----:B------:R1:W-:Y:S01]  /*4010*/  LDGSTS.E [R26+0x14008], desc[UR16][R166.64], !P5 ;  /* 0x14008000a61a7fae */ /* 0x0003e2000e921850 */
[----:B------:R-:W3:Y:S01]  /*4020*/  LDC R191, c[0x0][0x230] ;  /* 0x00008c00ffbf7b82 */ /* 0x000ee20000000800 */
[C---:B------:R-:W-:Y:S01]  /*4030*/  IMAD.WIDE R162, R8.reuse, 0x4, R162 ;  /* 0x0000000408a27825 */ /* 0x040fe200078e02a2 */
[----:B------:R-:W-:Y:S01]  /*4040*/  ISETP.GE.U32.AND P0, PT, R17, 0x7fffff95, PT ;  /* 0x7fffff951100780c */ /* 0x000fe20003f06070 */
[----:B------:R1:W-:Y:S02]  /*4050*/  LDGSTS.E [R26+0x1000c], desc[UR16][R170.64], !P4 ;  /* 0x1000c000aa1a7fae */ /* 0x0003e4000e121850 */
[C---:B------:R-:W-:Y:S02]  /*4060*/  IMAD.WIDE R140, R8.reuse, 0x4, R140 ;  /* 0x00000004088c7825 */ /* 0x040fe400078e028c */
[----:B------:R1:W-:Y:S01]  /*4070*/  LDGSTS.E [R26+0x1400c], desc[UR16][R158.64], !P4 ;  /* 0x1400c0009e1a7fae */ /* 0x0003e2000e121850 */
[----:B------:R-:W2:Y:S01]  /*4080*/  LDC R17, c[0x0][0x230] ;  /* 0x00008c00ff117b82 */ /* 0x000ea20000000800 */
[----:B------:R-:W-:-:S02]  /*4090*/  IMAD.WIDE R134, R8, 0x4, R134 ;  /* 0x0000000408867825 */ /* 0x000fc400078e0286 */
[----:B------:R1:W-:Y:S02]  /*40a0*/  LDGSTS.E [R25+0x10000], desc[UR16][R154.64], !P2 ;  /* 0x100000009a197fae */ /* 0x0003e4000d121850 */
[C---:B------:R-:W-:Y:S02]  /*40b0*/  IMAD.WIDE R132, R8.reuse, 0x4, R132 ;  /* 0x0000000408847825 */ /* 0x040fe400078e0284 */
[----:B------:R1:W-:Y:S02]  /*40c0*/  LDGSTS.E [R25+0x14000], desc[UR16][R136.64], !P2 ;  /* 0x1400000088197fae */ /* 0x0003e4000d121850 */
[----:B-----5:R-:W-:Y:S02]  /*40d0*/  VIADD R185, R185, 0xffffffb2 ;  /* 0xffffffb2b9b97836 */ /* 0x020fe40000000000 */
[----:B------:R5:W-:Y:S01]  /*40e0*/  LDGSTS.E [R25+0x10004], desc[UR16][R138.64], !P1 ;  /* 0x100040008a197fae */ /* 0x000be2000c921850 */
[----:B------:R-:W-:Y:S02]  /*40f0*/  IMAD.WIDE R144, R8, 0x4, R144 ;  /* 0x0000000408907825 */ /* 0x000fe400078e0290 */
[----:B------:R-:W-:Y:S01]  /*4100*/  ISETP.GE.U32.AND P4, PT, R185, 0x7fffff93, PT ;  /* 0x7fffff93b900780c */ /* 0x000fe20003f86070 */
[----:B------:R5:W-:Y:S01]  /*4110*/  LDGSTS.E [R25+0x14004], desc[UR16][R146.64], !P1 ;  /* 0x1400400092197fae */ /* 0x000be2000c921850 */
[----:B------:R-:W4:Y:S01]  /*4120*/  LDC R185, c[0x0][0x230] ;  /* 0x00008c00ffb97b82 */ /* 0x000f220000000800 */
[----:B---3--:R-:W-:-:S02]  /*4130*/  VIADD R191, R191, 0xffffffb3 ;  /* 0xffffffb3bfbf7836 */ /* 0x008fc40000000000 */
[----:B------:R3:W-:Y:S01]  /*4140*/  LDGSTS.E [R25+0x10008], desc[UR16][R118.64], !P3 ;  /* 0x1000800076197fae */ /* 0x0007e2000d921850 */
[C---:B------:R-:W-:Y:S02]  /*4150*/  IMAD.WIDE R122, R8.reuse, 0x4, R122 ;  /* 0x00000004087a7825 */ /* 0x040fe400078e027a */
[----:B------:R-:W-:Y:S01]  /*4160*/  ISETP.GE.U32.AND P5, PT, R191, 0x7fffff94, PT ;  /* 0x7fffff94bf00780c */ /* 0x000fe20003fa6070 */
[----:B------:R3:W-:Y:S01]  /*4170*/  LDGSTS.E [R25+0x14008], desc[UR16][R116.64], !P3 ;  /* 0x1400800074197fae */ /* 0x0007e2000d921850 */
[----:B--2---:R-:W-:Y:S01]  /*4180*/  VIADD R17, R17, 0xffffffb1 ;  /* 0xffffffb111117836 */ /* 0x004fe20000000000 */
[----:B------:R-:W2:Y:S01]  /*4190*/  LDC R191, c[0x0][0x230] ;  /* 0x00008c00ffbf7b82 */ /* 0x000ea20000000800 */
[C---:B------:R-:W-:Y:S01]  /*41a0*/  IMAD.WIDE R100, R8.reuse, 0x4, R100 ;  /* 0x0000000408647825 */ /* 0x040fe200078e0264 */
[----:B------:R3:W-:Y:S02]  /*41b0*/  LDGSTS.E [R25+0x1000c], desc[UR16][R162.64], !P0 ;  /* 0x1000c000a2197fae */ /* 0x0007e4000c121850 */
[----:B------:R-:W-:Y:S01]  /*41c0*/  ISETP.GE.U32.AND P2, PT, R17, 0x7fffff92, PT ;  /* 0x7fffff921100780c */ /* 0x000fe20003f46070 */
[C---:B------:R-:W-:Y:S01]  /*41d0*/  IMAD.WIDE R106, R8.reuse, 0x4, R106 ;  /* 0x00000004086a7825 */ /* 0x040fe200078e026a */
[----:B------:R3:W-:Y:S02]  /*41e0*/  LDGSTS.E [R25+0x1400c], desc[UR16][R140.64], !P0 ;  /* 0x1400c0008c197fae */ /* 0x0007e4000c121850 */
[----:B------:R-:W1:Y:S01]  /*41f0*/  LDC R17, c[0x0][0x230] ;  /* 0x00008c00ff117b82 */ /* 0x000e620000000800 */
[C---:B------:R-:W-:Y:S01]  /*4200*/  IMAD.WIDE R142, R8.reuse, 0x4, R142 ;  /* 0x00000004088e7825 */ /* 0x040fe200078e028e */
[----:B------:R3:W-:Y:S03]  /*4210*/  LDGSTS.E [R24+0x10000], desc[UR16][R134.64], !P5 ;  /* 0x1000000086187fae */ /* 0x0007e6000e921850 */
[----:B------:R-:W-:Y:S01]  /*4220*/  IMAD.WIDE R130, R8, 0x4, R130 ;  /* 0x0000000408827825 */ /* 0x000fe200078e0282 */
[----:B------:R3:W-:Y:S01]  /*4230*/  LDGSTS.E [R24+0x14000], desc[UR16][R132.64], !P5 ;  /* 0x1400000084187fae */ /* 0x0007e2000e921850 */
[----:B----4-:R-:W-:-:S02]  /*4240*/  IADD3 R185, R185, -0x51, RZ ;  /* 0xffffffafb9b97810 */ /* 0x010fc40007ffe0ff */
[C---:B------:R-:W-:Y:S01]  /*4250*/  IMAD.WIDE R128, R8.reuse, 0x4, R128 ;  /* 0x0000000408807825 */ /* 0x040fe200078e0280 */
[----:B------:R4:W-:Y:S01]  /*4260*/  LDGSTS.E [R24+0x10004], desc[UR16][R144.64], !P4 ;  /* 0x1000400090187fae */ /* 0x0009e2000e121850 */
[----:B------:R-:W-:Y:S02]  /*4270*/  ISETP.GE.U32.AND P3, PT, R185, 0x7fffff90, PT ;  /* 0x7fffff90b900780c */ /* 0x000fe40003f66070 */
[----:B------:R-:W5:Y:S01]  /*4280*/  LDC R185, c[0x0][0x230] ;  /* 0x00008c00ffb97b82 */ /* 0x000f620000000800 */
[----:B------:R4:W-:Y:S01]  /*4290*/  LDGSTS.E [R24+0x14004], desc[UR16][R122.64], !P4 ;  /* 0x140040007a187fae */ /* 0x0009e2000e121850 */
[----:B------:R-:W-:-:S03]  /*42a0*/  IMAD.WIDE R114, R8, 0x4, R114 ;  /* 0x0000000408727825 */ /* 0x000fc600078e0272 */
[----:B------:R4:W-:Y:S01]  /*42b0*/  LDGSTS.E [R24+0x10008], desc[UR16][R100.64], !P2 ;  /* 0x1000800064187fae */ /* 0x0009e2000d121850 */
[----:B--2---:R-:W-:Y:S02]  /*42c0*/  VIADD R191, R191, 0xffffffb0 ;  /* 0xffffffb0bfbf7836 */ /* 0x004fe40000000000 */
[C---:B------:R-:W-:Y:S01]  /*42d0*/  IMAD.WIDE R102, R8.reuse, 0x4, R102 ;  /* 0x0000000408667825 */ /* 0x040fe200078e0266 */
[----:B------:R2:W-:Y:S02]  /*42e0*/  LDGSTS.E [R24+0x14008], desc[UR16][R106.64], !P2 ;  /* 0x140080006a187fae */ /* 0x0005e4000d121850 */
[----:B------:R-:W-:Y:S01]  /*42f0*/  ISETP.GE.U32.AND P1, PT, R191, 0x7fffff91, PT ;  /* 0x7fffff91bf00780c */ /* 0x000fe20003f26070 */
[----:B-1----:R-:W-:Y:S01]  /*4300*/  VIADD R17, R17, 0xffffffae ;  /* 0xffffffae11117836 */ /* 0x002fe20000000000 */
[----:B------:R-:W1:Y:S01]  /*4310*/  LDC R191, c[0x0][0x230] ;  /* 0x00008c00ffbf7b82 */ /* 0x000e620000000800 */
[----:B------:R-:W-:-:S03]  /*4320*/  IMAD.WIDE R124, R8, 0x4, R124 ;  /* 0x00000004087c7825 */ /* 0x000fc600078e027c */
[----:B------:R-:W-:Y:S01]  /*4330*/  ISETP.GE.U32.AND P0, PT, R17, 0x7fffff8f, PT ;  /* 0x7fffff8f1100780c */ /* 0x000fe20003f06070 */
[----:B------:R-:W-:-:S03]  /*4340*/  IMAD.WIDE R112, R8, 0x4, R112 ;  /* 0x0000000408707825 */ /* 0x000fc600078e0270 */
[----:B------:R-:W3:Y:S01]  /*4350*/  LDC R17, c[0x0][0x230] ;  /* 0x00008c00ff117b82 */ /* 0x000ee20000000800 */
[C---:B------:R-:W-:Y:S02]  /*4360*/  IMAD.WIDE R120, R8.reuse, 0x4, R120 ;  /* 0x0000000408787825 */ /* 0x040fe400078e0278 */
[----:B------:R2:W-:Y:S02]  /*4370*/  LDGSTS.E [R24+0x1000c], desc[UR16][R142.64], !P1 ;  /* 0x1000c0008e187fae */ /* 0x0005e4000c921850 */
[----:B-----5:R-:W-:Y:S02]  /*4380*/  VIADD R185, R185, 0xffffffac ;  /* 0xffffffacb9b97836 */ /* 0x020fe40000000000 */
[----:B------:R5:W-:Y:S01]  /*4390*/  LDGSTS.E [R24+0x1400c], desc[UR16][R130.64], !P1 ;  /* 0x1400c00082187fae */ /* 0x000be2000c921850 */
[----:B------:R-:W-:Y:S02]  /*43a0*/  VIADD R197, R197, 0xffffffaa ;  /* 0xffffffaac5c57836 */ /* 0x000fe40000000000 */
[----:B------:R-:W-:Y:S01]  /*43b0*/  ISETP.GE.U32.AND P4, PT, R185, 0x7fffff8d, PT ;  /* 0x7fffff8db900780c */ /* 0x000fe20003f86070 */
[----:B------:R5:W-:Y:S01]  /*43c0*/  LDGSTS.E [R23+0x10000], desc[UR16][R128.64], !P3 ;  /* 0x1000000080177fae */ /* 0x000be2000d921850 */
[----:B------:R-:W4:Y:S01]  /*43d0*/  LDC R185, c[0x0][0x230] ;  /* 0x00008c00ffb97b82 */ /* 0x000f220000000800 */
[----:B------:R-:W-:Y:S01]  /*43e0*/  ISETP.GE.U32.AND P1, PT, R197, 0x7fffff8b, PT ;  /* 0x7fffff8bc500780c */ /* 0x000fe20003f26070 */
[C---:B------:R-:W-:Y:S01]  /*43f0*/  IMAD.WIDE R126, R8.reuse, 0x4, R126 ;  /* 0x00000004087e7825 */ /* 0x040fe200078e027e */
[----:B------:R5:W-:Y:S03]  /*4400*/  LDGSTS.E [R23+0x14000], desc[UR16][R114.64], !P3 ;  /* 0x1400000072177fae */ /* 0x000be6000d921850 */
[----:B-1----:R-:W-:Y:S01]  /*4410*/  VIADD R191, R191, 0xffffffad ;  /* 0xffffffadbfbf7836 */ /* 0x002fe20000000000 */
[----:B------:R1:W-:Y:S01]  /*4420*/  LDGSTS.E [R23+0x10004], desc[UR16][R102.64], !P0 ;  /* 0x1000400066177fae */ /* 0x0003e2000c121850 */
[C---:B------:R-:W-:Y:S01]  /*4430*/  IMAD.WIDE R86, R8.reuse, 0x4, R86 ;  /* 0x0000000408567825 */ /* 0x040fe200078e0256 */
[----:B------:R-:W2:Y:S02]  /*4440*/  LDC R197, c[0x0][0x230] ;  /* 0x00008c00ffc57b82 */ /* 0x000ea40000000800 */
[----:B------:R-:W-:Y:S01]  /*4450*/  ISETP.GE.U32.AND P5, PT, R191, 0x7fffff8e, PT ;  /* 0x7fffff8ebf00780c */ /* 0x000fe20003fa6070 */
[----:B---3--:R-:W-:Y:S01]  /*4460*/  VIADD R17, R17, 0xffffffab ;  /* 0xffffffab11117836 */ /* 0x008fe20000000000 */
[----:B------:R3:W-:Y:S01]  /*4470*/  LDGSTS.E [R23+0x14004], desc[UR16][R124.64], !P0 ;  /* 0x140040007c177fae */ /* 0x0007e2000c121850 */
[----:B------:R-:W-:-:S03]  /*4480*/  IMAD.WIDE R84, R8, 0x4, R84 ;  /* 0x0000000408547825 */ /* 0x000fc600078e0254 */
[----:B------:R-:W-:Y:S01]  /*4490*/  ISETP.GE.U32.AND P2, PT, R17, 0x7fffff8c, PT ;  /* 0x7fffff8c1100780c */ /* 0x000fe20003f46070 */
[----:B------:R-:W5:Y:S01]  /*44a0*/  LDC R191, c[0x0][0x230] ;  /* 0x00008c00ffbf7b82 */ /* 0x000f620000000800 */
[----:B------:R-:W-:-:S04]  /*44b0*/  IMAD.WIDE R108, R8, 0x4, R108 ;  /* 0x00000004086c7825 */ /* 0x000fc800078e026c */
[C---:B------:R-:W-:Y:S01]  /*44c0*/  IMAD.WIDE R92, R8.reuse, 0x4, R92 ;  /* 0x00000004085c7825 */ /* 0x040fe200078e025c */
[----:B------:R3:W-:Y:S02]  /*44d0*/  LDGSTS.E [R23+0x10008], desc[UR16][R112.64], !P5 ;  /* 0x1000800070177fae */ /* 0x0007e4000e921850 */
[----:B------:R-:W1:Y:S01]  /*44e0*/  LDC R17, c[0x0][0x230] ;  /* 0x00008c00ff117b82 */ /* 0x000e620000000800 */
[----:B----4-:R-:W-:Y:S01]  /*44f0*/  VIADD R185, R185, 0xffffffa8 ;  /* 0xffffffa8b9b97836 */ /* 0x010fe20000000000 */
[----:B------:R4:W-:Y:S01]  /*4500*/  LDGSTS.E [R23+0x14008], desc[UR16][R120.64], !P5 ;  /* 0x1400800078177fae */ /* 0x0009e2000e921850 */
[----:B------:R-:W-:-:S03]  /*4510*/  IMAD.WIDE R110, R8, 0x4, R110 ;  /* 0x00000004086e7825 */ /* 0x000fc600078e026e */
[----:B------:R-:W-:Y:S01]  /*4520*/  ISETP.GE.U32.AND P0, PT, R185, 0x7fffff89, PT ;  /* 0x7fffff89b900780c */ /* 0x000fe20003f06070 */
[----:B------:R4:W-:Y:S01]  /*4530*/  LDGSTS.E [R23+0x1000c], desc[UR16][R126.64], !P4 ;  /* 0x1000c0007e177fae */ /* 0x0009e2000e121850 */
[----:B------:R-:W3:Y:S01]  /*4540*/  LDC R185, c[0x0][0x230] ;  /* 0x00008c00ffb97b82 */ /* 0x000ee20000000800 */
[C---:B------:R-:W-:Y:S01]  /*4550*/  IMAD.WIDE R88, R8.reuse, 0x4, R88 ;  /* 0x0000000408587825 */ /* 0x040fe200078e0258 */
[----:B--2---:R-:W-:Y:S01]  /*4560*/  IADD3 R197, R197, -0x5d, RZ ;  /* 0xffffffa3c5c57810 */ /* 0x004fe20007ffe0ff */
[----:B------:R2:W-:Y:S02]  /*4570*/  LDGSTS.E [R23+0x1400c], desc[UR16][R86.64], !P4 ;  /* 0x1400c00056177fae */ /* 0x0005e4000e121850 */
[C---:B------:R-:W-:Y:S02]  /*4580*/  IMAD.WIDE R96, R8.reuse, 0x4, R96 ;  /* 0x0000000408607825 */ /* 0x040fe400078e0260 */
[----:B------:R2:W-:Y:S01]  /*4590*/  LDGSTS.E [R22+0x10000], desc[UR16][R84.64], !P2 ;  /* 0x1000000054167fae */ /* 0x0005e2000d121850 */
[----:B-----5:R-:W-:Y:S01]  /*45a0*/  IADD3 R191, R191, -0x57, RZ ;  /* 0xffffffa9bfbf7810 */ /* 0x020fe20007ffe0ff */
[----:B------:R-:W-:-:S02]  /*45b0*/  IMAD.WIDE R104, R8, 0x4, R104 ;  /* 0x0000000408687825 */ /* 0x000fc400078e0268 */
[----:B------:R5:W-:Y:S01]  /*45c0*/  LDGSTS.E [R22+0x14000], desc[UR16][R108.64], !P2 ;  /* 0x140000006c167fae */ /* 0x000be2000d121850 */
[----:B------:R-:W-:Y:S01]  /*45d0*/  ISETP.GE.U32.AND P3, PT, R191, 0x7fffff8a, PT ;  /* 0x7fffff8abf00780c */ /* 0x000fe20003f66070 */
[C---:B------:R-:W-:Y:S01]  /*45e0*/  IMAD.WIDE R98, R8.reuse, 0x4, R98 ;  /* 0x0000000408627825 */ /* 0x040fe200078e0262 */
[----:B------:R-:W4:Y:S01]  /*45f0*/  LDC R191, c[0x0][0x230] ;  /* 0x00008c00ffbf7b82 */ /* 0x000f220000000800 */
[----:B------:R5:W-:Y:S02]  /*4600*/  LDGSTS.E [R22+0x10004], desc[UR16][R92.64], !P1 ;  /* 0x100040005c167fae */ /* 0x000be4000c921850 */
[----:B-1----:R-:W-:Y:S02]  /*4610*/  VIADD R17, R17, 0xffffffa7 ;  /* 0xffffffa711117836 */ /* 0x002fe40000000000 */
[----:B------:R1:W-:Y:S01]  /*4620*/  LDGSTS.E [R22+0x14004], desc[UR16][R110.64], !P1 ;  /* 0x140040006e167fae */ /* 0x0003e2000c921850 */
[----:B------:R-:W-:Y:S02]  /*4630*/  IMAD.WIDE R80, R8, 0x4, R80 ;  /* 0x0000000408507825 */ /* 0x000fe400078e0250 */
[----:B------:R-:W-:-:S02]  /*4640*/  ISETP.GE.U32.AND P5, PT, R17, 0x7fffff88, PT ;  /* 0x7fffff881100780c */ /* 0x000fc40003fa6070 */
[----:B------:R-:W2:Y:S01]  /*4650*/  LDC R17, c[0x0][0x230] ;  /* 0x00008c00ff117b82 */ /* 0x000ea20000000800 */
[----:B---3--:R-:W-:Y:S01]  /*4660*/  VIADD R185, R185, 0xffffffa5 ;  /* 0xffffffa5b9b97836 */ /* 0x008fe20000000000 */
[----:B------:R3:W-:Y:S01]  /*4670*/  LDGSTS.E [R22+0x10008], desc[UR16][R88.64], !P3 ;  /* 0x1000800058167fae */ /* 0x0007e2000d921850 */
[----:B------:R-:W-:-:S03]  /*4680*/  IMAD.WIDE R78, R8, 0x4, R78 ;  /* 0x00000004084e7825 */ /* 0x000fc600078e024e */
[----:B------:R-:W-:Y:S01]  /*4690*/  ISETP.GE.U32.AND P2, PT, R185, 0x7fffff86, PT ;  /* 0x7fffff86b900780c */ /* 0x000fe20003f46070 */
[----:B------:R3:W-:Y:S01]  /*46a0*/  LDGSTS.E [R22+0x14008], desc[UR16][R96.64], !P3 ;  /* 0x1400800060167fae */ /* 0x0007e2000d921850 */
[----:B------:R-:W5:Y:S01]  /*46b0*/  LDC R185, c[0x0][0x230] ;  /* 0x00008c00ffb97b82 */ /* 0x000f620000000800 */
[C---:B------:R-:W-:Y:S01]  /*46c0*/  IMAD.WIDE R76, R8.reuse, 0x4, R76 ;  /* 0x00000004084c7825 */ /* 0x040fe200078e024c */
[----:B------:R-:W-:Y:S01]  /*46d0*/  ISETP.GE.U32.AND P3, PT, R197, 0x7fffff84, PT ;  /* 0x7fffff84c500780c */ /* 0x000fe20003f66070 */
[----:B------:R3:W-:Y:S02]  /*46e0*/  LDGSTS.E [R22+0x1000c], desc[UR16][R104.64], !P0 ;  /* 0x1000c00068167fae */ /* 0x0007e4000c121850 */
[----:B------:R-:W-:Y:S02]  /*46f0*/  IMAD.WIDE R94, R8, 0x4, R94 ;  /* 0x00000004085e7825 */ /* 0x000fe400078e025e */
[----:B------:R3:W-:Y:S02]  /*4700*/  LDGSTS.E [R22+0x1400c], desc[UR16][R98.64], !P0 ;  /* 0x1400c00062167fae */ /* 0x0007e4000c121850 */
[----:B----4-:R-:W-:-:S02]  /*4710*/  VIADD R191, R191, 0xffffffa6 ;  /* 0xffffffa6bfbf7836 */ /* 0x010fc40000000000 */
[----:B------:R4:W-:Y:S01]  /*4720*/  LDGSTS.E [R21+0x10000], desc[UR16][R80.64], !P5 ;  /* 0x1000000050157fae */ /* 0x0009e2000e921850 */
[C---:B------:R-:W-:Y:S02]  /*4730*/  IMAD.WIDE R48, R8.reuse, 0x4, R48 ;  /* 0x0000000408307825 */ /* 0x040fe400078e0230 */
[----:B------:R-:W-:Y:S01]  /*4740*/  ISETP.GE.U32.AND P4, PT, R191, 0x7fffff87, PT ;  /* 0x7fffff87bf00780c */ /* 0x000fe20003f86070 */
[----:B------:R4:W-:Y:S01]  /*4750*/  LDGSTS.E [R21+0x14000], desc[UR16][R78.64], !P5 ;  /* 0x140000004e157fae */ /* 0x0009e2000e921850 */
[----:B--2---:R-:W-:Y:S01]  /*4760*/  VIADD R17, R17, 0xffffffa4 ;  /* 0xffffffa411117836 */ /* 0x004fe20000000000 */
[----:B------:R-:W2:Y:S01]  /*4770*/  LDC R191, c[0x0][0x230] ;  /* 0x00008c00ffbf7b82 */ /* 0x000ea20000000800 */
[----:B------:R-:W-:-:S03]  /*4780*/  IMAD.WIDE R90, R8, 0x4, R90 ;  /* 0x00000004085a7825 */ /* 0x000fc600078e025a */
[----:B------:R-:W-:Y:S01]  /*4790*/  ISETP.GE.U32.AND P1, PT, R17, 0x7fffff85, PT ;  /* 0x7fffff851100780c */ /* 0x000fe20003f26070 */
[----:B------:R-:W-:-:S03]  /*47a0*/  IMAD.WIDE R34, R8, 0x4, R34 ;  /* 0x0000000408227825 */ /* 0x000fc600078e0222 */
[----:B------:R-:W1:Y:S01]  /*47b0*/  LDC R17, c[0x0][0x230] ;  /* 0x00008c00ff117b82 */ /* 0x000e620000000800 */
[C---:B------:R-:W-:Y:S01]  /*47c0*/  IMAD.WIDE R214, R8.reuse, 0x4, R214 ;  /* 0x0000000408d67825 */ /* 0x040fe200078e02d6 */
[----:B------:R4:W-:Y:S03]  /*47d0*/  LDGSTS.E [R21+0x10004], desc[UR16][R76.64], !P4 ;  /* 0x100040004c157fae */ /* 0x0009e6000e121850 */
[C---:B------:R-:W-:Y:S01]  /*47e0*/  IMAD.WIDE R82, R8.reuse, 0x4, R82 ;  /* 0x0000000408527825 */ /* 0x040fe200078e0252 */
[----:B------:R4:W-:Y:S03]  /*47f0*/  LDGSTS.E [R21+0x14004], desc[UR16][R94.64], !P4 ;  /* 0x140040005e157fae */ /* 0x0009e6000e121850 */
[C---:B------:R-:W-:Y:S01]  /*4800*/  IMAD.WIDE R28, R8.reuse, 0x4, R28 ;  /* 0x00000004081c7825 */ /* 0x040fe200078e021c */
[----:B------:R4:W-:Y:S03]  /*4810*/  LDGSTS.E [R21+0x10008], desc[UR16][R48.64], !P2 ;  /* 0x1000800030157fae */ /* 0x0009e6000d121850 */
[C---:B------:R-:W-:Y:S01]  /*4820*/  IMAD.WIDE R62, R8.reuse, 0x4, R62 ;  /* 0x00000004083e7825 */ /* 0x040fe200078e023e */
[----:B------:R4:W-:Y:S03]  /*4830*/  LDGSTS.E [R21+0x14008], desc[UR16][R90.64], !P2 ;  /* 0x140080005a157fae */ /* 0x0009e6000d121850 */
[----:B--2---:R-:W-:Y:S01]  /*4840*/  VIADD R191, R191, 0xffffffa0 ;  /* 0xffffffa0bfbf7836 */ /* 0x004fe20000000000 */
[----:B------:R2:W-:Y:S01]  /*4850*/  LDGSTS.E [R21+0x1000c], desc[UR16][R34.64], !P1 ;  /* 0x1000c00022157fae */ /* 0x0005e2000c921850 */
[----:B------:R-:W-:-:S03]  /*4860*/  IMAD.WIDE R74, R8, 0x4, R74 ;  /* 0x00000004084a7825 */ /* 0x000fc600078e024a */
[----:B------:R-:W-:Y:S01]  /*4870*/  ISETP.GE.AND P5, PT, R205, R191, PT ;  /* 0x000000bfcd00720c */ /* 0x000fe20003fa6270 */
[----:B------:R2:W-:Y:S01]  /*4880*/  LDGSTS.E [R21+0x1400c], desc[UR16][R214.64], !P1 ;  /* 0x1400c000d6157fae */ /* 0x0005e2000c921850 */
[----:B-1----:R-:W-:Y:S02]  /*4890*/  VIADD R17, R17, 0xffffffa2 ;  /* 0xffffffa211117836 */ /* 0x002fe40000000000 */
[----:B------:R-:W-:Y:S01]  /*48a0*/  SEL R197, RZ, 0x4, P5 ;  /* 0x00000004ffc57807 */ /* 0x000fe20002800000 */
[----:B------:R1:W-:Y:S01]  /*48b0*/  LDGSTS.E [R20+0x10000], desc[UR16][R82.64], !P3 ;  /* 0x1000000052147fae */ /* 0x0003e2000d921850 */
[----:B------:R-:W-:Y:S01]  /*48c0*/  ISETP.GT.AND P5, PT, R12, 0x7f, PT ;  /* 0x0000007f0c00780c */ /* 0x000fe20003fa4270 */
[C---:B------:R-:W-:Y:S01]  /*48d0*/  IMAD.WIDE R72, R8.reuse, 0x4, R72 ;  /* 0x0000000408487825 */ /* 0x040fe200078e0248 */
[----:B------:R-:W-:Y:S01]  /*48e0*/  ISETP.GE.U32.AND P0, PT, R17, 0x7fffff83, PT ;  /* 0x7fffff831100780c */ /* 0x000fe20003f06070 */
[----:B------:R1:W-:Y:S01]  /*48f0*/  LDGSTS.E [R20+0x14000], desc[UR16][R28.64], !P3 ;  /* 0x140000001c147fae */ /* 0x0003e2000d921850 */
[----:B------:R-:W-:Y:S01]  /*4900*/  SEL R197, R197, RZ, P5 ;  /* 0x000000ffc5c57207 */ /* 0x000fe20002800000 */
[----:B-----5:R-:W-:Y:S01]  /*4910*/  VIADD R17, R185, 0xffffffa1 ;  /* 0xffffffa1b9117836 */ /* 0x020fe20000000000 */
[----:B------:R-:W-:Y:S01]  /*4920*/  ISETP.GE.U32.AND P5, PT, R191, 0x7fffff81, PT ;  /* 0x7fffff81bf00780c */ /* 0x000fe20003fa6070 */
[----:B------:R-:W5:Y:S01]  /*4930*/  LDC R185, c[0x0][0x230] ;  /* 0x00008c00ffb97b82 */ /* 0x000f620000000800 */
[----:B------:R-:W-:Y:S01]  /*4940*/  IMAD.WIDE R70, R8, 0x4, R70 ;  /* 0x0000000408467825 */ /* 0x000fe200078e0246 */
[----:B------:R-:W-:-:S02]  /*4950*/  ISETP.NE.U32.AND P2, PT, R197, RZ, PT ;  /* 0x000000ffc500720c */ /* 0x000fc40003f45070 */
[----:B------:R-:W-:Y:S01]  /*4960*/  ISETP.GE.U32.AND P4, PT, R17, 0x7fffff82, PT ;  /* 0x7fffff821100780c */ /* 0x000fe20003f86070 */
[----:B------:R-:W-:-:S03]  /*4970*/  IMAD.WIDE R68, R8, 0x4, R68 ;  /* 0x0000000408447825 */ /* 0x000fc600078e0244 */
[----:B------:R-:W3:Y:S01]  /*4980*/  LDC R17, c[0x0][0x230] ;  /* 0x00008c00ff117b82 */ /* 0x000ee20000000800 */
[----:B------:R1:W-:Y:S01]  /*4990*/  LDGSTS.E [R20+0x10004], desc[UR16][R62.64], !P0 ;  /* 0x100040003e147fae */ /* 0x0003e2000c121850 */
[----:B------:R-:W-:-:S03]  /*49a0*/  IMAD.WIDE R30, R8, 0x4, R30 ;  /* 0x00000004081e7825 */ /* 0x000fc600078e021e */
[----:B------:R1:W-:Y:S01]  /*49b0*/  LDGSTS.E [R20+0x14004], desc[UR16][R74.64], !P0 ;  /* 0x140040004a147fae */ /* 0x0003e2000c121850 */
[C---:B------:R-:W-:Y:S02]  /*49c0*/  IMAD.WIDE R182, R9.reuse, 0x4, R182 ;  /* 0x0000000409b67825 */ /* 0x040fe400078e02b6 */
[----:B------:R-:W4:Y:S01]  /*49d0*/  LDC R191, c[0x0][0x230] ;  /* 0x00008c00ffbf7b82 */ /* 0x000f220000000800 */
[----:B------:R1:W-:Y:S01]  /*49e0*/  LDGSTS.E [R20+0x10008], desc[UR16][R72.64], !P4 ;  /* 0x1000800048147fae */ /* 0x0003e2000e121850 */
[----:B------:R-:W-:-:S03]  /*49f0*/  IMAD.WIDE R46, R9, 0x4, R46 ;  /* 0x00000004092e7825 */ /* 0x000fc600078e022e */
[----:B------:R1:W-:Y:S01]  /*4a00*/  LDGSTS.E [R20+0x14008], desc[UR16][R70.64], !P4 ;  /* 0x1400800046147fae */ /* 0x0003e2000e121850 */
[----:B------:R-:W-:Y:S02]  /*4a10*/  IMAD.WIDE R44, R9, 0x4, R44 ;  /* 0x00000004092c7825 */ /* 0x000fe400078e022c */
[----:B------:R-:W2:Y:S01]  /*4a20*/  LDC R197, c[0x0][0x230] ;  /* 0x00008c00ffc57b82 */ /* 0x000ea20000000800 */
[----:B------:R1:W-:Y:S01]  /*4a30*/  LDGSTS.E [R20+0x1000c], desc[UR16][R68.64], !P5 ;  /* 0x1000c00044147fae */ /* 0x0003e2000e921850 */
[----:B-----5:R-:W-:Y:S02]  /*4a40*/  VIADD R185, R185, 0xffffff9f ;  /* 0xffffff9fb9b97836 */ /* 0x020fe40000000000 */
[----:B------:R-:W-:Y:S01]  /*4a50*/  IMAD.WIDE R42, R9, 0x4, R42 ;  /* 0x00000004092a7825 */ /* 0x000fe200078e022a */
[----:B------:R5:W-:Y:S02]  /*4a60*/  LDGSTS.E [R20+0x1400c], desc[UR16][R30.64], !P5 ;  /* 0x1400c0001e147fae */ /* 0x000be4000e921850 */
[----:B------:R-:W-:Y:S01]  /*4a70*/  ISETP.GE.U32.AND P1, PT, R185, 0x7fffff80, PT ;  /* 0x7fffff80b900780c */ /* 0x000fe20003f26070 */
[----:B---3--:R-:W-:Y:S01]  /*4a80*/  VIADD R17, R17, 0xffffff9e ;  /* 0xffffff9e11117836 */ /* 0x008fe20000000000 */
[----:B------:R-:W3:Y:S01]  /*4a90*/  LDC R185, c[0x0][0x230] ;  /* 0x00008c00ffb97b82 */ /* 0x000ee20000000800 */
[----:B------:R-:W-:Y:S01]  /*4aa0*/  IMAD.WIDE R220, R9, 0x4, R220 ;  /* 0x0000000409dc7825 */ /* 0x000fe200078e02dc */
[----:B------:R-:W0:Y:S02]  /*4ab0*/  LDGDEPBAR ;  /* 0x00000000000079af */ /* 0x000e240000000000 */
[----:B------:R-:W-:Y:S01]  /*4ac0*/  ISETP.GE.U32.AND P3, PT, R17, 0x7fffff7f, PT ;  /* 0x7fffff7f1100780c */ /* 0x000fe20003f66070 */
[----:B------:R-:W-:Y:S01]  /*4ad0*/  IMAD.WIDE R54, R9, 0x4, R54 ;  /* 0x0000000409367825 */ /* 0x000fe200078e0236 */
[----:B------:R5:W-:Y:S01]  /*4ae0*/  LDGSTS.E [R19+0x34000], desc[UR16][R182.64], P6 ;  /* 0x34000000b6137fae */ /* 0x000be2000b121850 */
[----:B----4-:R-:W-:Y:S01]  /*4af0*/  IADD3 R191, R191, -0x63, RZ ;  /* 0xffffff9dbfbf7810 */ /* 0x010fe20007ffe0ff */
[----:B------:R-:W4:Y:S01]  /*4b00*/  LDC R17, c[0x0][0x230] ;  /* 0x00008c00ff117b82 */ /* 0x000f220000000800 */
[----:B------:R-:W-:Y:S01]  /*4b10*/  IMAD.WIDE R52, R9, 0x4, R52 ;  /* 0x0000000409347825 */ /* 0x000fe200078e0234 */
[----:B------:R5:W-:Y:S01]  /*4b20*/  LDGSTS.E [R19+0x34400], desc[UR16][R46.64], P6 ;  /* 0x344000002e137fae */ /* 0x000be2000b121850 */
[----:B------:R-:W-:-:S02]  /*4b30*/  ISETP.GE.U32.AND P0, PT, R191, 0x7fffff7e, PT ;  /* 0x7fffff7ebf00780c */ /* 0x000fc40003f06070 */
[C---:B------:R-:W-:Y:S01]  /*4b40*/  IMAD.WIDE R50, R9.reuse, 0x4, R50 ;  /* 0x0000000409327825 */ /* 0x040fe200078e0232 */
[----:B------:R5:W-:Y:S02]  /*4b50*/  LDGSTS.E [R19+0x34800], desc[UR16][R44.64], P6 ;  /* 0x348000002c137fae */ /* 0x000be4000b121850 */
[----:B------:R-:W1:Y:S01]  /*4b60*/  LDC R191, c[0x0][0x230] ;  /* 0x00008c00ffbf7b82 */ /* 0x000e620000000800 */
        /* <DEDUP_REMOVED lines=16> */
[----:B----4-:R-:W-:Y:S01]  /*4c70*/  VIADD R17, R17, 0xffffff9a ;  /* 0xffffff9a11117836 */ /* 0x010fe20000000000 */
[----:B------:R4:W-:Y:S01]  /*4c80*/  LDGSTS.E [R18+0x34e00], desc[UR16][R56.64], P6 ;  /* 0x34e0000038127fae */ /* 0x0009e2000b121850 */
[----:B---3--:R-:W-:-:S02]  /*4c90*/  VIADD R185, R185, 0xffffff9c ;  /* 0xffffff9cb9b97836 */ /* 0x008fc40000000000 */
[C---:B------:R-:W-:Y:S01]  /*4ca0*/  IMAD.WIDE R66, R8.reuse, 0x4, R66 ;  /* 0x0000000408427825 */ /* 0x040fe200078e0242 */
[----:B------:R3:W-:Y:S02]  /*4cb0*/  LDGSTS.E [R18+0x35200], desc[UR16][R218.64], P6 ;  /* 0x35200000da127fae */ /* 0x0007e4000b121850 */
[----:B------:R-:W-:Y:S01]  /*4cc0*/  ISETP.GE.U32.AND P4, PT, R185, 0x7fffff7d, PT ;  /* 0x7fffff7db900780c */ /* 0x000fe20003f86070 */
[C---:B------:R-:W-:Y:S01]  /*4cd0*/  IMAD.WIDE R206, R8.reuse, 0x4, R206 ;  /* 0x0000000408ce7825 */ /* 0x040fe200078e02ce */
[----:B------:R3:W-:Y:S01]  /*4ce0*/  LDGSTS.E [R18+0x35600], desc[UR16][R40.64], P6 ;  /* 0x3560000028127fae */ /* 0x0007e2000b121850 */
[----:B------:R-:W5:Y:S02]  /*4cf0*/  LDC R185, c[0x0][0x230] ;  /* 0x00008c00ffb97b82 */ /* 0x000f640000000800 */
[C---:B------:R-:W-:Y:S01]  /*4d00*/  IMAD.WIDE R64, R8.reuse, 0x4, R64 ;  /* 0x0000000408407825 */ /* 0x040fe200078e0240 */
[----:B------:R3:W-:Y:S03]  /*4d10*/  LDGSTS.E [R18+0x35a00], desc[UR16][R38.64], P6 ;  /* 0x35a0000026127fae */ /* 0x0007e6000b121850 */
[----:B------:R-:W-:Y:S01]  /*4d20*/  IMAD.WIDE R178, R8, 0x4, R178 ;  /* 0x0000000408b27825 */ /* 0x000fe200078e02b2 */
[----:B------:R3:W-:Y:S01]  /*4d30*/  LDGSTS.E [R18+0x35e00], desc[UR16][R36.64], P6 ;  /* 0x35e0000024127fae */ /* 0x0007e2000b121850 */
[----:B------:R-:W-:-:S02]  /*4d40*/  ISETP.GE.U32.AND P6, PT, R17, 0x7fffff7b, PT ;  /* 0x7fffff7b1100780c */ /* 0x000fc40003fc6070 */
[----:B------:R-:W4:Y:S01]  /*4d50*/  LDC R17, c[0x0][0x230] ;  /* 0x00008c00ff117b82 */ /* 0x000f220000000800 */
[----:B------:R-:W0:Y:S01]  /*4d60*/  LDGDEPBAR ;  /* 0x00000000000079af */ /* 0x000e220000000000 */
[----:B------:R-:W-:-:S06]  /*4d70*/  IMAD.WIDE R216, R8, 0x4, R216 ;  /* 0x0000000408d87825 */ /* 0x000fcc00078e02d8 */
[----:B------:R-:W-:Y:S01]  /*4d80*/  BAR.SYNC.DEFER_BLOCKING 0x0 ;  /* 0x0000000000007b1d */ /* 0x000fe20000010000 */
[----:B------:R-:W-:-:S04]  /*4d90*/  IMAD.WIDE R198, R8, 0x4, R198 ;  /* 0x0000000408c67825 */ /* 0x000fc800078e02c6 */
[----:B--2---:R-:W-:Y:S02]  /*4da0*/  VIADD R197, R197, 0xffffff9b ;  /* 0xffffff9bc5c57836 */ /* 0x004fe40000000000 */
[----:B-1----:R-:W-:Y:S02]  /*4db0*/  VIADD R191, R191, 0xffffff99 ;  /* 0xffffff99bfbf7836 */ /* 0x002fe40000000000 */
[----:B-----5:R-:W-:Y:S01]  /*4dc0*/  VIADD R185, R185, 0xffffff98 ;  /* 0xffffff98b9b97836 */ /* 0x020fe20000000000 */
[----:B------:R-:W-:Y:S01]  /*4dd0*/  ISETP.GE.U32.AND P5, PT, R197, 0x7fffff7c, PT ;  /* 0x7fffff7cc500780c */ /* 0x000fe20003fa6070 */
[C---:B------:R-:W-:Y:S01]  /*4de0*/  IMAD.WIDE R210, R8.reuse, 0x4, R210 ;  /* 0x0000000408d27825 */ /* 0x040fe200078e02d2 */
[----:B------:R-:W1:Y:S03]  /*4df0*/  LDC R197, c[0x0][0x230] ;  /* 0x00008c00ffc57b82 */ /* 0x000e660000000800 */
[----:B------:R-:W-:Y:S01]  /*4e00*/  IMAD.WIDE R186, R8, 0x4, R186 ;  /* 0x0000000408ba7825 */ /* 0x000fe200078e02ba */
[----:B----4-:R-:W-:-:S03]  /*4e10*/  IADD3 R17, R17, -0x69, RZ ;  /* 0xffffff9711117810 */ /* 0x010fc60007ffe0ff */
        /* <DEDUP_REMOVED lines=9> */
[----:B------:R-:W5:Y:S01]  /*4eb0*/  LDC R191, c[0x0][0x230] ;  /* 0x00008c00ffbf7b82 */ /* 0x000f620000000800 */
[----:B------:R4:W-:Y:S02]  /*4ec0*/  LDGSTS.E [R27+0x18004], desc[UR16][R64.64], !P3 ;  /* 0x18004000401b7fae */ /* 0x0009e4000d921850 */
[----:B------:R-:W-:-:S02]  /*4ed0*/  IMAD.WIDE R174, R8, 0x4, R174 ;  /* 0x0000000408ae7825 */ /* 0x000fc400078e02ae */
[----:B------:R4:W-:Y:S01]  /*4ee0*/  LDGSTS.E [R27+0x1c004], desc[UR16][R178.64], !P3 ;  /* 0x1c004000b21b7fae */ /* 0x0009e2000d921850 */
[----:B------:R-:W-:Y:S01]  /*4ef0*/  ISETP.GE.U32.AND P3, PT, R185, 0x7fffff79, PT ;  /* 0x7fffff79b900780c */ /* 0x000fe20003f66070 */
[C---:B------:R-:W-:Y:S01]  /*4f00*/  IMAD.WIDE R194, R8.reuse, 0x4, R194 ;  /* 0x0000000408c27825 */ /* 0x040fe200078e02c2 */
[----:B------:R-:W3:Y:S01]  /*4f10*/  LDC R185, c[0x0][0x230] ;  /* 0x00008c00ffb97b82 */ /* 0x000ee20000000800 */
[----:B------:R4:W-:Y:S02]  /*4f20*/  LDGSTS.E [R27+0x18008], desc[UR16][R216.64], !P0 ;  /* 0x18008000d81b7fae */ /* 0x0009e4000c121850 */
[C---:B------:R-:W-:Y:S02]  /*4f30*/  IMAD.WIDE R166, R8.reuse, 0x4, R166 ;  /* 0x0000000408a67825 */ /* 0x040fe400078e02a6 */
[----:B------:R4:W-:Y:S01]  /*4f40*/  LDGSTS.E [R27+0x1c008], desc[UR16][R198.64], !P0 ;  /* 0x1c008000c61b7fae */ /* 0x0009e2000c121850 */
[----:B------:R-:W-:Y:S01]  /*4f50*/  ISETP.GE.U32.AND P0, PT, R17, 0x7fffff78, PT ;  /* 0x7fffff781100780c */ /* 0x000fe20003f06070 */
[C---:B------:R-:W-:Y:S01]  /*4f60*/  IMAD.WIDE R170, R8.reuse, 0x4, R170 ;  /* 0x0000000408aa7825 */ /* 0x040fe200078e02aa */
[----:B------:R-:W2:Y:S01]  /*4f70*/  LDC R17, c[0x0][0x230] ;  /* 0x00008c00ff117b82 */ /* 0x000ea20000000800 */
[----:B------:R4:W-:Y:S02]  /*4f80*/  LDGSTS.E [R27+0x1800c], desc[UR16][R210.64], !P4 ;  /* 0x1800c000d21b7fae */ /* 0x0009e4000e121850 */
[----:B------:R-:W-:-:S02]  /*4f90*/  IMAD.WIDE R158, R8, 0x4, R158 ;  /* 0x00000004089e7825 */ /* 0x000fc400078e029e */
[----:B------:R4:W-:Y:S02]  /*4fa0*/  LDGSTS.E [R27+0x1c00c], desc[UR16][R186.64], !P4 ;  /* 0x1c00c000ba1b7fae */ /* 0x0009e4000e121850 */
[C---:B------:R-:W-:Y:S02]  /*4fb0*/  IMAD.WIDE R154, R8.reuse, 0x4, R154 ;  /* 0x00000004089a7825 */ /* 0x040fe400078e029a */
[----:B------:R4:W-:Y:S02]  /*4fc0*/  LDGSTS.E [R26+0x18000], desc[UR16][R150.64], !P5 ;  /* 0x18000000961a7fae */ /* 0x0009e4000e921850 */
[----:B-----5:R-:W-:Y:S02]  /*4fd0*/  VIADD R191, R191, 0xffffff96 ;  /* 0xffffff96bfbf7836 */ /* 0x020fe40000000000 */
[----:B------:R5:W-:Y:S01]  /*4fe0*/  LDGSTS.E [R26+0x1c000], desc[UR16][R148.64], !P5 ;  /* 0x1c000000941a7fae */ /* 0x000be2000e921850 */
[C---:B------:R-:W-:Y:S02]  /*4ff0*/  IMAD.WIDE R136, R8.reuse, 0x4, R136 ;  /* 0x0000000408887825 */ /* 0x040fe400078e0288 */
[----:B------:R-:W-:Y:S01]  /*5000*/  ISETP.GE.U32.AND P4, PT, R191, 0x7fffff77, PT ;  /* 0x7fffff77bf00780c */ /* 0x000fe20003f86070 */
[----:B------:R5:W-:Y:S01]  /*5010*/  LDGSTS.E [R26+0x18004], desc[UR16][R202.64], !P6 ;  /* 0x18004000ca1a7fae */ /* 0x000be2000f121850 */
[----:B---3--:R-:W-:Y:S01]  /*5020*/  VIADD R185, R185, 0xffffff95 ;  /* 0xffffff95b9b97836 */ /* 0x008fe20000000000 */
[----:B------:R-:W3:Y:S01]  /*5030*/  LDC R191, c[0x0][0x230] ;  /* 0x00008c00ffbf7b82 */ /* 0x000ee20000000800 */
[C---:B------:R-:W-:Y:S01]  /*5040*/  IMAD.WIDE R138, R8.reuse, 0x4, R138 ;  /* 0x00000004088a7825 */ /* 0x040fe200078e028a */
[----:B------:R5:W-:Y:S02]  /*5050*/  LDGSTS.E [R26+0x1c004], desc[UR16][R174.64], !P6 ;  /* 0x1c004000ae1a7fae */ /* 0x000be4000f121850 */
[----:B------:R-:W-:Y:S01]  /*5060*/  ISETP.GE.U32.AND P5, PT, R185, 0x7fffff76, PT ;  /* 0x7fffff76b900780c */ /* 0x000fe20003fa6070 */
[----:B--2---:R-:W-:Y:S01]  /*5070*/  VIADD R17, R17, 0xffffff94 ;  /* 0xffffff9411117836 */ /* 0x004fe20000000000 */
[----:B------:R2:W-:Y:S01]  /*5080*/  LDGSTS.E [R26+0x18008], desc[UR16][R194.64], !P1 ;  /* 0x18008000c21a7fae */ /* 0x0005e2000c921850 */
[C---:B------:R-:W-:Y:S01]  /*5090*/  IMAD.WIDE R146, R8.reuse, 0x4, R146 ;  /* 0x0000000408927825 */ /* 0x040fe200078e0292 */
[----:B------:R-:W1:Y:S02]  /*50a0*/  LDC R185, c[0x0][0x230] ;  /* 0x00008c00ffb97b82 */ /* 0x000e640000000800 */
[----:B------:R-:W-:Y:S01]  /*50b0*/  ISETP.GE.U32.AND P6, PT, R17, 0x7fffff75, PT ;  /* 0x7fffff751100780c */ /* 0x000fe20003fc6070 */
[----:B------:R2:W-:Y:S01]  /*50c0*/  LDGSTS.E [R26+0x1c008], desc[UR16][R166.64], !P1 ;  /* 0x1c008000a61a7fae */ /* 0x0005e2000c921850 */
[----:B------:R-:W-:-:S03]  /*50d0*/  IMAD.WIDE R118, R8, 0x4, R118 ;  /* 0x0000000408767825 */ /* 0x000fc600078e0276 */
[----:B------:R-:W-:Y:S01]  /*50e0*/  LDGSTS.E [R26+0x1800c], desc[UR16][R170.64], !P3 ;  /* 0x1800c000aa1a7fae */ /* 0x000fe2000d921850 */
[----:B------:R-:W4:Y:S01]  /*50f0*/  LDC R17, c[0x0][0x230] ;  /* 0x00008c00ff117b82 */ /* 0x000f220000000800 */
[C---:B------:R-:W-:Y:S02]  /*5100*/  IMAD.WIDE R116, R8.reuse, 0x4, R116 ;  /* 0x0000000408747825 */ /* 0x040fe400078e0274 */
[----:B------:R-:W-:Y:S02]  /*5110*/  LDGSTS.E [R26+0x1c00c], desc[UR16][R158.64], !P3 ;  /* 0x1c00c0009e1a7fae */ /* 0x000fe4000d921850 */
[----:B------:R-:W-:Y:S02]  /*5120*/  IMAD.WIDE R162, R8, 0x4, R162 ;  /* 0x0000000408a27825 */ /* 0x000fe400078e02a2 */
[----:B------:R-:W-:Y:S02]  /*5130*/  LDGSTS.E [R25+0x18000], desc[UR16][R154.64], !P0 ;  /* 0x180000009a197fae */ /* 0x000fe4000c121850 */
[----:B---3--:R-:W-:-:S02]  /*5140*/  VIADD R191, R191, 0xffffff93 ;  /* 0xffffff93bfbf7836 */ /* 0x008fc40000000000 */
[----:B------:R-:W-:Y:S01]  /*5150*/  LDGSTS.E [R25+0x1c000], desc[UR16][R136.64], !P0 ;  /* 0x1c00000088197fae */ /* 0x000fe2000c121850 */
[C---:B------:R-:W-:Y:S02]  /*5160*/  IMAD.WIDE R140, R8.reuse, 0x4, R140 ;  /* 0x00000004088c7825 */ /* 0x040fe400078e028c */
[----:B------:R-:W-:Y:S01]  /*5170*/  ISETP.GE.U32.AND P1, PT, R191, 0x7fffff74, PT ;  /* 0x7fffff74bf00780c */ /* 0x000fe20003f26070 */
[----:B------:R-:W-:Y:S01]  /*5180*/  LDGSTS.E [R25+0x18004], desc[UR16][R138.64], !P4 ;  /* 0x180040008a197fae */ /* 0x000fe2000e121850 */
[----:B-1----:R-:W-:Y:S01]  /*5190*/  VIADD R185, R185, 0xffffff92 ;  /* 0xffffff92b9b97836 */ /* 0x002fe20000000000 */
[----:B------:R-:W1:Y:S01]  /*51a0*/  LDC R191, c[0x0][0x230] ;  /* 0x00008c00ffbf7b82 */ /* 0x000e620000000800 */
[C---:B------:R-:W-:Y:S01]  /*51b0*/  IMAD.WIDE R134, R8.reuse, 0x4, R134 ;  /* 0x0000000408867825 */ /* 0x040fe200078e0286 */
[----:B------:R-:W-:Y:S02]  /*51c0*/  LDGSTS.E [R25+0x1c004], desc[UR16][R146.64], !P4 ;  /* 0x1c00400092197fae */ /* 0x000fe4000e121850 */
[----:B------:R-:W-:Y:S01]  /*51d0*/  ISETP.GE.U32.AND P3, PT, R185, 0x7fffff73, PT ;  /* 0x7fffff73b900780c */ /* 0x000fe20003f66070 */
[C---:B------:R-:W-:Y:S01]  /*51e0*/  IMAD.WIDE R132, R8.reuse, 0x4, R132 ;  /* 0x0000000408847825 */ /* 0x040fe200078e0284 */
[----:B------:R-:W-:Y:S01]  /*51f0*/  LDGSTS.E [R25+0x18008], desc[UR16][R118.64], !P5 ;  /* 0x1800800076197fae */ /* 0x000fe2000e921850 */
[----:B----4-:R-:W-:Y:S01]  /*5200*/  IADD3 R17, R17, -0x6f, RZ ;  /* 0xffffff9111117810 */ /* 0x010fe20007ffe0ff */
[----:B------:R-:W3:Y:S01]  /*5210*/  LDC R185, c[0x0][0x230] ;  /* 0x00008c00ffb97b82 */ /* 0x000ee20000000800 */
[----:B------:R-:W-:Y:S01]  /*5220*/  IMAD.WIDE R144, R8, 0x4, R144 ;  /* 0x0000000408907825 */ /* 0x000fe200078e0290 */
[----:B------:R-:W-:Y:S01]  /*5230*/  LDGSTS.E [R25+0x1c008], desc[UR16][R116.64], !P5 ;  /* 0x1c00800074197fae */ /* 0x000fe2000e921850 */
[----:B------:R-:W-:-:S02]  /*5240*/  ISETP.GE.U32.AND P0, PT, R17, 0x7fffff72, PT ;  /* 0x7fffff721100780c */ /* 0x000fc40003f06070 */
[C---:B------:R-:W-:Y:S01]  /*5250*/  IMAD.WIDE R122, R8.reuse, 0x4, R122 ;  /* 0x00000004087a7825 */ /* 0x040fe200078e027a */
[----:B------:R-:W-:Y:S02]  /*5260*/  LDGSTS.E [R25+0x1800c], desc[UR16][R162.64], !P6 ;  /* 0x1800c000a2197fae */ /* 0x000fe4000f121850 */
[----:B------:R-:W4:Y:S01]  /*5270*/  LDC R17, c[0x0][0x230] ;  /* 0x00008c00ff117b82 */ /* 0x000f220000000800 */
[C---:B------:R-:W-:Y:S01]  /*5280*/  IMAD.WIDE R100, R8.reuse, 0x4, R100 ;  /* 0x0000000408647825 */ /* 0x040fe200078e0264 */
[----:B------:R-:W-:Y:S03]  /*5290*/  LDGSTS.E [R25+0x1c00c], desc[UR16][R140.64], !P6 ;  /* 0x1c00c0008c197fae */ /* 0x000fe6000f121850 */
[C---:B------:R-:W-:Y:S01]  /*52a0*/  IMAD.WIDE R106, R8.reuse, 0x4, R106 ;  /* 0x00000004086a7825 */ /* 0x040fe200078e026a */
[----:B------:R-:W-:Y:S03]  /*52b0*/  LDGSTS.E [R24+0x18000], desc[UR16][R134.64], !P1 ;  /* 0x1800000086187fae */ /* 0x000fe6000c921850 */
[----:B-1----:R-:W-:Y:S01]  /*52c0*/  VIADD R191, R191, 0xffffff90 ;  /* 0xffffff90bfbf7836 */ /* 0x002fe20000000000 */
[----:B------:R-:W-:Y:S01]  /*52d0*/  LDGSTS.E [R24+0x1c000], desc[UR16][R132.64], !P1 ;  /* 0x1c00000084187fae */ /* 0x000fe2000c921850 */
[----:B------:R-:W-:-:S03]  /*52e0*/  IMAD.WIDE R142, R8, 0x4, R142 ;  /* 0x00000004088e7825 */ /* 0x000fc600078e028e */
[----:B------:R-:W-:Y:S01]  /*52f0*/  ISETP.GE.U32.AND P4, PT, R191, 0x7fffff71, PT ;  /* 0x7fffff71bf00780c */ /* 0x000fe20003f86070 */
[----:B------:R-:W-:Y:S01]  /*5300*/  LDGSTS.E [R24+0x18004], desc[UR16][R144.64], !P3 ;  /* 0x1800400090187fae */ /* 0x000fe2000d921850 */
[----:B---3--:R-:W-:Y:S01]  /*5310*/  VIADD R185, R185, 0xffffff8f ;  /* 0xffffff8fb9b97836 */ /* 0x008fe20000000000 */
[----:B------:R-:W1:Y:S01]  /*5320*/  LDC R191, c[0x0][0x230] ;  /* 0x00008c00ffbf7b82 */ /* 0x000e620000000800 */
[C---:B------:R-:W-:Y:S01]  /*5330*/  IMAD.WIDE R130, R8.reuse, 0x4, R130 ;  /* 0x0000000408827825 */ /* 0x040fe200078e0282 */
[----:B------:R-:W-:Y:S02]  /*5340*/  LDGSTS.E [R24+0x1c004], desc[UR16][R122.64], !P3 ;  /* 0x1c0040007a187fae */ /* 0x000fe4000d921850 */
[----:B------:R-:W-:Y:S01]  /*5350*/  ISETP.GE.U32.AND P5, PT, R185, 0x7fffff70, PT ;  /* 0x7fffff70b900780c */ /* 0x000fe20003fa6070 */
[----:B------:R-:W-:Y:S01]  /*5360*/  VIADD R197, R197, 0xffffff8d ;  /* 0xffffff8dc5c57836 */ /* 0x000fe20000000000 */
[----:B------:R-:W-:Y:S01]  /*5370*/  LDGSTS.E [R24+0x18008], desc[UR16][R100.64], !P0 ;  /* 0x1800800064187fae */ /* 0x000fe2000c121850 */
[----:B----4-:R-:W-:Y:S01]  /*5380*/  VIADD R17, R17, 0xffffff8e ;  /* 0xffffff8e11117836 */ /* 0x010fe20000000000 */
[----:B------:R-:W3:Y:S01]  /*5390*/  LDC R185, c[0x0][0x230] ;  /* 0x00008c00ffb97b82 */ /* 0x000ee20000000800 */
[----:B------:R-:W-:Y:S01]  /*53a0*/  IMAD.WIDE R128, R8, 0x4, R128 ;  /* 0x0000000408807825 */ /* 0x000fe200078e0280 */
[----:B------:R-:W-:Y:S01]  /*53b0*/  LDGSTS.E [R24+0x1c008], desc[UR16][R106.64], !P0 ;  /* 0x1c0080006a187fae */ /* 0x000fe2000c121850 */
[----:B------:R-:W-:-:S02]  /*53c0*/  ISETP.GE.U32.AND P1, PT, R197, 0x7fffff6e, PT ;  /* 0x7fffff6ec500780c */ /* 0x000fc40003f26070 */
[----:B------:R-:W-:Y:S01]  /*53d0*/  ISETP.GE.U32.AND P6, PT, R17, 0x7fffff6f, PT ;  /* 0x7fffff6f1100780c */ /* 0x000fe20003fc6070 */
[----:B------:R-:W-:Y:S01]  /*53e0*/  LDGSTS.E [R24+0x1800c], desc[UR16][R142.64], !P4 ;  /* 0x1800c0008e187fae */ /* 0x000fe2000e121850 */
[C---:B------:R-:W-:Y:S01]  /*53f0*/  IMAD.WIDE R114, R8.reuse, 0x4, R114 ;  /* 0x0000000408727825 */ /* 0x040fe200078e0272 */
[----:B------:R-:W4:Y:S02]  /*5400*/  LDC R17, c[0x0][0x230] ;  /* 0x00008c00ff117b82 */ /* 0x000f240000000800 */
[----:B------:R-:W-:Y:S01]  /*5410*/  LDGSTS.E [R24+0x1c00c], desc[UR16][R130.64], !P4 ;  /* 0x1c00c00082187fae */ /* 0x000fe2000e121850 */
[----:B------:R-:W-:-:S03]  /*5420*/  IMAD.WIDE R102, R8, 0x4, R102 ;  /* 0x0000000408667825 */ /* 0x000fc600078e0266 */
[----:B------:R-:W-:Y:S01]  /*5430*/  LDGSTS.E [R23+0x18000], desc[UR16][R128.64], !P5 ;  /* 0x1800000080177fae */ /* 0x000fe2000e921850 */
[C---:B------:R-:W-:Y:S01]  /*5440*/  IMAD.WIDE R124, R8.reuse, 0x4, R124 ;  /* 0x00000004087c7825 */ /* 0x040fe200078e027c */
[----:B------:R-:W5:Y:S02]  /*5450*/  LDC R197, c[0x0][0x230] ;  /* 0x00008c00ffc57b82 */ /* 0x000f640000000800 */
[----:B------:R-:W-:Y:S01]  /*5460*/  LDGSTS.E [R23+0x1c000], desc[UR16][R114.64], !P5 ;  /* 0x1c00000072177fae */ /* 0x000fe2000e921850 */
[----:B-1----:R-:W-:Y:S02]  /*5470*/  VIADD R191, R191, 0xffffff8c ;  /* 0xffffff8cbfbf7836 */ /* 0x002fe40000000000 */
[C---:B------:R-:W-:Y:S01]  /*5480*/  IMAD.WIDE R112, R8.reuse, 0x4, R112 ;  /* 0x0000000408707825 */ /* 0x040fe200078e0270 */
[----:B------:R-:W-:Y:S01]  /*5490*/  LDGSTS.E [R23+0x18004], desc[UR16][R102.64], !P6 ;  /* 0x1800400066177fae */ /* 0x000fe2000f121850 */
[----:B---3--:R-:W-:Y:S02]  /*54a0*/  IADD3 R185, R185, -0x75, RZ ;  /* 0xffffff8bb9b97810 */ /* 0x008fe40007ffe0ff */
[C---:B------:R-:W-:Y:S01]  /*54b0*/  IMAD.WIDE R120, R8.reuse, 0x4, R120 ;  /* 0x0000000408787825 */ /* 0x040fe200078e0278 */
[----:B------:R-:W-:Y:S01]  /*54c0*/  ISETP.GE.U32.AND P3, PT, R191, 0x7fffff6d, PT ;  /* 0x7fffff6dbf00780c */ /* 0x000fe20003f66070 */
[----:B------:R-:W-:Y:S01]  /*54d0*/  LDGSTS.E [R23+0x1c004], desc[UR16][R124.64], !P6 ;  /* 0x1c0040007c177fae */ /* 0x000fe2000f121850 */
[----:B------:R-:W-:Y:S01]  /*54e0*/  ISETP.GE.U32.AND P0, PT, R185, 0x7fffff6c, PT ;  /* 0x7fffff6cb900780c */ /* 0x000fe20003f06070 */
[----:B------:R-:W1:Y:S01]  /*54f0*/  LDC R191, c[0x0][0x230] ;  /* 0x00008c00ffbf7b82 */ /* 0x000e620000000800 */
[C---:B------:R-:W-:Y:S01]  /*5500*/  IMAD.WIDE R126, R8.reuse, 0x4, R126 ;  /* 0x00000004087e7825 */ /* 0x040fe200078e027e */
[----:B------:R-:W-:Y:S03]  /*5510*/  LDGSTS.E [R23+0x18008], desc[UR16][R112.64], !P1 ;  /* 0x1800800070177fae */ /* 0x000fe6000c921850 */
[----:B----4-:R-:W-:Y:S01]  /*5520*/  VIADD R17, R17, 0xffffff8a ;  /* 0xffffff8a11117836 */ /* 0x010fe20000000000 */
[----:B------:R-:W-:Y:S01]  /*5530*/  LDGSTS.E [R23+0x1c008], desc[UR16][R120.64], !P1 ;  /* 0x1c00800078177fae */ /* 0x000fe2000c921850 */
[C---:B------:R-:W-:Y:S01]  /*5540*/  IMAD.WIDE R86, R8.reuse, 0x4, R86 ;  /* 0x0000000408567825 */ /* 0x040fe200078e0256 */
[----:B------:R-:W3:Y:S02]  /*5550*/  LDC R185, c[0x0][0x230] ;  /* 0x00008c00ffb97b82 */ /* 0x000ee40000000800 */
[----:B------:R-:W-:Y:S01]  /*5560*/  ISETP.GE.U32.AND P4, PT, R17, 0x7fffff6b, PT ;  /* 0x7fffff6b1100780c */ /* 0x000fe20003f86070 */
[----:B------:R-:W-:Y:S01]  /*5570*/  IMAD.WIDE R84, R8, 0x4, R84 ;  /* 0x0000000408547825 */ /* 0x000fe200078e0254 */
[----:B------:R-:W-:Y:S01]  /*5580*/  LDGSTS.E [R23+0x1800c], desc[UR16][R126.64], !P3 ;  /* 0x1800c0007e177fae */ /* 0x000fe2000d921850 */
[----:B-----5:R-:W-:-:S02]  /*5590*/  IADD3 R197, R197, -0x7b, RZ ;  /* 0xffffff85c5c57810 */ /* 0x020fc40007ffe0ff */
[C---:B------:R-:W-:Y:S01]  /*55a0*/  IMAD.WIDE R108, R8.reuse, 0x4, R108 ;  /* 0x00000004086c7825 */ /* 0x040fe200078e026c */
[----:B------:R-:W4:Y:S01]  /*55b0*/  LDC R17, c[0x0][0x230] ;  /* 0x00008c00ff117b82 */ /* 0x000f220000000800 */
[----:B------:R-:W-:Y:S02]  /*55c0*/  LDGSTS.E [R23+0x1c00c], desc[UR16][R86.64], !P3 ;  /* 0x1c00c00056177fae */ /* 0x000fe4000d921850 */
[C---:B------:R-:W-:Y:S02]  /*55d0*/  IMAD.WIDE R92, R8.reuse, 0x4, R92 ;  /* 0x00000004085c7825 */ /* 0x040fe400078e025c */
[----:B------:R-:W-:Y:S02]  /*55e0*/  LDGSTS.E [R22+0x18000], desc[UR16][R84.64], !P0 ;  /* 0x1800000054167fae */ /* 0x000fe4000c121850 */
[C---:B------:R-:W-:Y:S02]  /*55f0*/  IMAD.WIDE R110, R8.reuse, 0x4, R110 ;  /* 0x00000004086e7825 */ /* 0x040fe400078e026e */
[----:B------:R-:W-:Y:S01]  /*5600*/  LDGSTS.E [R22+0x1c000], desc[UR16][R108.64], !P0 ;  /* 0x1c0000006c167fae */ /* 0x000fe2000c121850 */
[----:B------:R-:W-:Y:S01]  /*5610*/  ISETP.GE.U32.AND P0, PT, R197, 0x7fffff66, PT ;  /* 0x7fffff66c500780c */ /* 0x000fe20003f06070 */
[----:B-1----:R-:W-:Y:S01]  /*5620*/  VIADD R191, R191, 0xffffff89 ;  /* 0xffffff89bfbf7836 */ /* 0x002fe20000000000 */
[----:B------:R-:W1:Y:S01]  /*5630*/  LDC R197, c[0x0][0x230] ;  /* 0x00008c00ffc57b82 */ /* 0x000e620000000800 */
[----:B------:R-:W-:Y:S01]  /*5640*/  LDGSTS.E [R22+0x18004], desc[UR16][R92.64], !P4 ;  /* 0x180040005c167fae */ /* 0x000fe2000e121850 */
[----:B------:R-:W-:-:S02]  /*5650*/  IMAD.WIDE R88, R8, 0x4, R88 ;  /* 0x0000000408587825 */ /* 0x000fc400078e0258 */
[----:B------:R-:W-:Y:S01]  /*5660*/  ISETP.GE.U32.AND P5, PT, R191, 0x7fffff6a, PT ;  /* 0x7fffff6abf00780c */ /* 0x000fe20003fa6070 */
[----:B------:R-:W-:Y:S01]  /*5670*/  LDGSTS.E [R22+0x1c004], desc[UR16][R110.64], !P4 ;  /* 0x1c0040006e167fae */ /* 0x000fe2000e121850 */
[----:B---3--:R-:W-:Y:S02]  /*5680*/  VIADD R185, R185, 0xffffff88 ;  /* 0xffffff88b9b97836 */ /* 0x008fe40000000000 */
[----:B------:R-:W3:Y:S01]  /*5690*/  LDC R191, c[0x0][0x230] ;  /* 0x00008c00ffbf7b82 */ /* 0x000ee20000000800 */
[C---:B------:R-:W-:Y:S02]  /*56a0*/  IMAD.WIDE R96, R8.reuse, 0x4, R96 ;  /* 0x0000000408607825 */ /* 0x040fe400078e0260 */
[----:B------:R-:W-:Y:S02]  /*56b0*/  ISETP.GE.U32.AND P6, PT, R185, 0x7fffff69, PT ;  /* 0x7fffff69b900780c */ /* 0x000fe40003fc6070 */
[----:B----4-:R-:W-:Y:S02]  /*56c0*/  VIADD R17, R17, 0xffffff87 ;  /* 0xffffff8711117836 */ /* 0x010fe40000000000 */
[C---:B------:R-:W-:Y:S01]  /*56d0*/  IMAD.WIDE R104, R8.reuse, 0x4, R104 ;  /* 0x0000000408687825 */ /* 0x040fe200078e0268 */
[----:B------:R-:W4:Y:S01]  /*56e0*/  LDC R185, c[0x0][0x230] ;  /* 0x00008c00ffb97b82 */ /* 0x000f220000000800 */
[----:B------:R-:W-:Y:S01]  /*56f0*/  LDGSTS.E [R22+0x18008], desc[UR16][R88.64], !P5 ;  /* 0x1800800058167fae */ /* 0x000fe2000e921850 */
[----:B------:R-:W-:Y:S01]  /*5700*/  ISETP.GE.U32.AND P1, PT, R17, 0x7fffff68, PT ;  /* 0x7fffff681100780c */ /* 0x000fe20003f26070 */
[----:B------:R-:W-:-:S02]  /*5710*/  IMAD.WIDE R98, R8, 0x4, R98 ;  /* 0x0000000408627825 */ /* 0x000fc400078e0262 */
[----:B------:R-:W-:Y:S02]  /*5720*/  LDGSTS.E [R22+0x1c008], desc[UR16][R96.64], !P5 ;  /* 0x1c00800060167fae */ /* 0x000fe4000e921850 */
[C---:B------:R-:W-:Y:S01]  /*5730*/  IMAD.WIDE R80, R8.reuse, 0x4, R80 ;  /* 0x0000000408507825 */ /* 0x040fe200078e0250 */
[----:B------:R-:W5:Y:S01]  /*5740*/  LDC R17, c[0x0][0x230] ;  /* 0x00008c00ff117b82 */ /* 0x000f620000000800 */
[----:B------:R-:W-:Y:S02]  /*5750*/  LDGSTS.E [R22+0x1800c], desc[UR16][R104.64], !P6 ;  /* 0x1800c00068167fae */ /* 0x000fe4000f121850 */
[----:B------:R-:W-:Y:S02]  /*5760*/  IMAD.WIDE R78, R8, 0x4, R78 ;  /* 0x00000004084e7825 */ /* 0x000fe400078e024e */
[----:B------:R-:W-:Y:S02]  /*5770*/  LDGSTS.E [R22+0x1c00c], desc[UR16][R98.64], !P6 ;  /* 0x1c00c00062167fae */ /* 0x000fe4000f121850 */
[----:B-1----:R-:W-:-:S02]  /*5780*/  VIADD R197, R197, 0xffffff82 ;  /* 0xffffff82c5c57836 */ /* 0x002fc40000000000 */
[----:B---3--:R-:W-:Y:S01]  /*5790*/  VIADD R191, R191, 0xffffff86 ;  /* 0xffffff86bfbf7836 */ /* 0x008fe20000000000 */
[----:B------:R-:W-:Y:S01]  /*57a0*/  LDGSTS.E [R21+0x18000], desc[UR16][R80.64], !P1 ;  /* 0x1800000050157fae */ /* 0x000fe2000c921850 */
[C---:B------:R-:W-:Y:S01]  /*57b0*/  IMAD.WIDE R76, R8.reuse, 0x4, R76 ;  /* 0x00000004084c7825 */ /* 0x040fe200078e024c */
[----:B------:R-:W-:Y:S02]  /*57c0*/  ISETP.GE.U32.AND P6, PT, R197, 0x7fffff63, PT ;  /* 0x7fffff63c500780c */ /* 0x000fe40003fc6070 */
[----:B------:R-:W-:Y:S01]  /*57d0*/  ISETP.GE.U32.AND P3, PT, R191, 0x7fffff67, PT ;  /* 0x7fffff67bf00780c */ /* 0x000fe20003f66070 */
[C---:B------:R-:W-:Y:S01]  /*57e0*/  IMAD.WIDE R94, R8.reuse, 0x4, R94 ;  /* 0x00000004085e7825 */ /* 0x040fe200078e025e */
[----:B------:R-:W-:Y:S01]  /*57f0*/  LDGSTS.E [R21+0x1c000], desc[UR16][R78.64], !P1 ;  /* 0x1c0000004e157fae */ /* 0x000fe2000c921850 */
[----:B------:R-:W1:Y:S02]  /*5800*/  LDC R191, c[0x0][0x230] ;  /* 0x00008c00ffbf7b82 */ /* 0x000e640000000800 */
[----:B------:R-:W-:-:S04]  /*5810*/  IMAD.WIDE R48, R8, 0x4, R48 ;  /* 0x0000000408307825 */ /* 0x000fc800078e0230 */
[C---:B------:R-:W-:Y:S02]  /*5820*/  IMAD.WIDE R90, R8.reuse, 0x4, R90 ;  /* 0x00000004085a7825 */ /* 0x040fe400078e025a */
[----:B------:R-:W3:Y:S02]  /*5830*/  LDC R197, c[0x0][0x230] ;  /* 0x00008c00ffc57b82 */ /* 0x000ee40000000800 */
[----:B-----5:R-:W-:Y:S01]  /*5840*/  VIADD R17, R17, 0xffffff84 ;  /* 0xffffff8411117836 */ /* 0x020fe20000000000 */
[----:B------:R-:W-:Y:S01]  /*5850*/  LDGSTS.E [R21+0x18004], desc[UR16][R76.64], !P3 ;  /* 0x180040004c157fae */ /* 0x000fe2000d921850 */
[----:B------:R-:W-:-:S03]  /*5860*/  IMAD.WIDE R34, R8, 0x4, R34 ;  /* 0x0000000408227825 */ /* 0x000fc600078e0222 */
[----:B------:R-:W-:Y:S01]  /*5870*/  ISETP.GE.U32.AND P4, PT, R17, 0x7fffff65, PT ;  /* 0x7fffff651100780c */ /* 0x000fe20003f86070 */
[----:B----4-:R-:W-:Y:S01]  /*5880*/  VIADD R17, R185, 0xffffff83 ;  /* 0xffffff83b9117836 */ /* 0x010fe20000000000 */
[----:B------:R-:W-:Y:S01]  /*5890*/  LDGSTS.E [R21+0x1c004], desc[UR16][R94.64], !P3 ;  /* 0x1c0040005e157fae */ /* 0x000fe2000d921850 */
[----:B------:R-:W4:Y:S01]  /*58a0*/  LDC R185, c[0x0][0x230] ;  /* 0x00008c00ffb97b82 */ /* 0x000f220000000800 */
[C---:B------:R-:W-:Y:S02]  /*58b0*/  IMAD.WIDE R214, R8.reuse, 0x4, R214 ;  /* 0x0000000408d67825 */ /* 0x040fe400078e02d6 */
[----:B------:R-:W-:Y:S01]  /*58c0*/  ISETP.GE.U32.AND P5, PT, R17, 0x7fffff64, PT ;  /* 0x7fffff641100780c */ /* 0x000fe20003fa6070 */
[----:B------:R-:W-:Y:S01]  /*58d0*/  LDGSTS.E [R21+0x18008], desc[UR16][R48.64], !P0 ;  /* 0x1800800030157fae */ /* 0x000fe2000c121850 */
[----:B------:R-:W-:-:S03]  /*58e0*/  IMAD.WIDE R82, R8, 0x4, R82 ;  /* 0x0000000408527825 */ /* 0x000fc600078e0252 */
[----:B------:R-:W5:Y:S01]  /*58f0*/  LDC R17, c[0x0][0x230] ;  /* 0x00008c00ff117b82 */ /* 0x000f620000000800 */
[----:B------:R-:W-:Y:S01]  /*5900*/  LDGSTS.E [R21+0x1c008], desc[UR16][R90.64], !P0 ;  /* 0x1c0080005a157fae */ /* 0x000fe2000c121850 */
[----:B------:R-:W-:-:S03]  /*5910*/  IMAD.WIDE R28, R8, 0x4, R28 ;  /* 0x00000004081c7825 */ /* 0x000fc600078e021c */
[----:B------:R-:W-:Y:S01]  /*5920*/  LDGSTS.E [R21+0x1800c], desc[UR16][R34.64], !P4 ;  /* 0x1800c00022157fae */ /* 0x000fe2000e121850 */
[----:B------:R-:W-:-:S03]  /*5930*/  IMAD.WIDE R62, R8, 0x4, R62 ;  /* 0x00000004083e7825 */ /* 0x000fc600078e023e */
[----:B------:R-:W-:Y:S01]  /*5940*/  LDGSTS.E [R21+0x1c00c], desc[UR16][R214.64], !P4 ;  /* 0x1c00c000d6157fae */ /* 0x000fe2000e121850 */
[----:B------:R-:W-:-:S03]  /*5950*/  IMAD.WIDE R74, R8, 0x4, R74 ;  /* 0x00000004084a7825 */ /* 0x000fc600078e024a */
[----:B------:R-:W-:Y:S01]  /*5960*/  LDGSTS.E [R20+0x18000], desc[UR16][R82.64], !P5 ;  /* 0x1800000052147fae */ /* 0x000fe2000e921850 */
[----:B------:R-:W-:-:S03]  /*5970*/  IMAD.WIDE R72, R8, 0x4, R72 ;  /* 0x0000000408487825 */ /* 0x000fc600078e0248 */
[----:B------:R-:W-:Y:S01]  /*5980*/  LDGSTS.E [R20+0x1c000], desc[UR16][R28.64], !P5 ;  /* 0x1c0000001c147fae */ /* 0x000fe2000e921850 */
[----:B----4-:R-:W-:Y:S02]  /*5990*/  VIADD R185, R185, 0xffffff81 ;  /* 0xffffff81b9b97836 */ /* 0x010fe40000000000 */
[C---:B------:R-:W-:Y:S01]  /*59a0*/  IMAD.WIDE R70, R8.reuse, 0x4, R70 ;  /* 0x0000000408467825 */ /* 0x040fe200078e0246 */
[----:B------:R-:W-:Y:S02]  /*59b0*/  LDGSTS.E [R20+0x18004], desc[UR16][R62.64], !P6 ;  /* 0x180040003e147fae */ /* 0x000fe4000f121850 */
[----:B------:R-:W-:Y:S01]  /*59c0*/  ISETP.GE.U32.AND P1, PT, R185, 0x7fffff62, PT ;  /* 0x7fffff62b900780c */ /* 0x000fe20003f26070 */
[C---:B------:R-:W-:Y:S01]  /*59d0*/  IMAD.WIDE R68, R8.reuse, 0x4, R68 ;  /* 0x0000000408447825 */ /* 0x040fe200078e0244 */
[----:B-----5:R-:W-:Y:S01]  /*59e0*/  IADD3 R17, R17, -0x80, RZ ;  /* 0xffffff8011117810 */ /* 0x020fe20007ffe0ff */
[----:B------:R-:W-:Y:S01]  /*59f0*/  LDGSTS.E [R20+0x1c004], desc[UR16][R74.64], !P6 ;  /* 0x1c0040004a147fae */ /* 0x000fe2000f121850 */
[----:B------:R-:W4:Y:S01]  /*5a00*/  LDC R185, c[0x0][0x230] ;  /* 0x00008c00ffb97b82 */ /* 0x000f220000000800 */
[----:B------:R-:W-:Y:S01]  /*5a10*/  IMAD.WIDE R30, R8, 0x4, R30 ;  /* 0x00000004081e7825 */ /* 0x000fe200078e021e */
[----:B------:R-:W-:-:S03]  /*5a20*/  ISETP.GE.U32.AND P0, PT, R17, 0x7fffff61, PT ;  /* 0x7fffff611100780c */ /* 0x000fc60003f06070 */
[----:B------:R-:W-:-:S04]  /*5a30*/  IMAD.WIDE R182, R9, 0x4, R182 ;  /* 0x0000000409b67825 */ /* 0x000fc800078e02b6 */
        /* <DEDUP_REMOVED lines=8> */
[----:B------:R-:W0:Y:S01]  /*5ac0*/  LDGDEPBAR ;  /* 0x00000000000079af */ /* 0x000e220000000000 */
[----:B------:R-:W-:-:S03]  /*5ad0*/  IMAD.WIDE R54, R9, 0x4, R54 ;  /* 0x0000000409367825 */ /* 0x000fc600078e0236 */
[----:B------:R-:W-:Y:S01]  /*5ae0*/  LDGSTS.E [R19+0x36000], desc[UR16][R182.64], P2 ;  /* 0x36000000b6137fae */ /* 0x000fe20009121850 */
        /* <DEDUP_REMOVED lines=20> */
[----:B-1----:R-:W-:Y:S02]  /*5c30*/  VIADD R191, R191, 0xffffff7f ;  /* 0xffffff7fbfbf7836 */ /* 0x002fe40000000000 */
[C---:B------:R-:W-:Y:S01]  /*5c40*/  IMAD.WIDE R66, R8.reuse, 0x4, R66 ;  /* 0x0000000408427825 */ /* 0x040fe200078e0242 */
[----:B------:R-:W-:Y:S02]  /*5c50*/  LDGSTS.E [R18+0x36e00], desc[UR16][R56.64], P2 ;  /* 0x36e0000038127fae */ /* 0x000fe40009121850 */
[----:B------:R-:W-:Y:S01]  /*5c60*/  ISETP.GE.U32.AND P3, PT, R191, 0x7fffff60, PT ;  /* 0x7fffff60bf00780c */ /* 0x000fe20003f66070 */
[----:B----4-:R-:W-:Y:S01]  /*5c70*/  VIADD R185, R185, 0xffffff7e ;  /* 0xffffff7eb9b97836 */ /* 0x010fe20000000000 */
[----:B------:R-:W-:Y:S01]  /*5c80*/  LDGSTS.E [R18+0x37200], desc[UR16][R218.64], P2 ;  /* 0x37200000da127fae */ /* 0x000fe20009121850 */
[----:B------:R-:W1:Y:S01]  /*5c90*/  LDC R191, c[0x0][0x230] ;  /* 0x00008c00ffbf7b82 */ /* 0x000e620000000800 */
[----:B------:R-:W-:-:S02]  /*5ca0*/  IMAD.WIDE R206, R8, 0x4, R206 ;  /* 0x0000000408ce7825 */ /* 0x000fc400078e02ce */
[----:B------:R-:W-:Y:S01]  /*5cb0*/  LDGSTS.E [R18+0x37600], desc[UR16][R40.64], P2 ;  /* 0x3760000028127fae */ /* 0x000fe20009121850 */
[----:B------:R-:W-:Y:S01]  /*5cc0*/  ISETP.GE.U32.AND P0, PT, R185, 0x7fffff5f, PT ;  /* 0x7fffff5fb900780c */ /* 0x000fe20003f06070 */
[C---:B------:R-:W-:Y:S02]  /*5cd0*/  IMAD.WIDE R64, R8.reuse, 0x4, R64 ;  /* 0x0000000408407825 */ /* 0x040fe400078e0240 */
[----:B------:R-:W-:Y:S02]  /*5ce0*/  LDGSTS.E [R18+0x37a00], desc[UR16][R38.64], P2 ;  /* 0x37a0000026127fae */ /* 0x000fe40009121850 */
[C---:B------:R-:W-:Y:S02]  /*5cf0*/  IMAD.WIDE R178, R8.reuse, 0x4, R178 ;  /* 0x0000000408b27825 */ /* 0x040fe400078e02b2 */
[----:B------:R-:W-:Y:S02]  /*5d00*/  LDGSTS.E [R18+0x37e00], desc[UR16][R36.64], P2 ;  /* 0x37e0000024127fae */ /* 0x000fe40009121850 */
[----:B------:R-:W-:-:S02]  /*5d10*/  IMAD.WIDE R216, R8, 0x4, R216 ;  /* 0x0000000408d87825 */ /* 0x000fc400078e02d8 */
[----:B------:R-:W0:Y:S02]  /*5d20*/  LDGDEPBAR ;  /* 0x00000000000079af */ /* 0x000e240000000000 */
[C---:B------:R-:W-:Y:S01]  /*5d30*/  IMAD.WIDE R198, R8.reuse, 0x4, R198 ;  /* 0x0000000408c67825 */ /* 0x040fe200078e02c6 */
[----:B------:R-:W-:Y:S03]  /*5d40*/  BAR.SYNC.DEFER_BLOCKING 0x0 ;  /* 0x0000000000007b1d */ /* 0x000fe60000010000 */
[----:B------:R-:W-:-:S04]  /*5d50*/  IMAD.WIDE R210, R8, 0x4, R210 ;  /* 0x0000000408d27825 */ /* 0x000fc800078e02d2 */
[----:B-1----:R-:W-:Y:S02]  /*5d60*/  VIADD R185, R191, 0xffffff7d ;  /* 0xffffff7dbfb97836 */ /* 0x002fe40000000000 */
[----:B------:R-:W1:Y:S01]  /*5d70*/  LDC R191, c[0x0][0x230] ;  /* 0x00008c00ffbf7b82 */ /* 0x000e620000000800 */
[C---:B------:R-:W-:Y:S02]  /*5d80*/  IMAD.WIDE R186, R8.reuse, 0x4, R186 ;  /* 0x0000000408ba7825 */ /* 0x040fe400078e02ba */
[----:B------:R-:W-:Y:S02]  /*5d90*/  ISETP.GE.U32.AND P1, PT, R185, 0x7fffff5e, PT ;  /* 0x7fffff5eb900780c */ /* 0x000fe40003f26070 */
[----:B------:R-:W-:-:S03]  /*5da0*/  IMAD.WIDE R150, R8, 0x4, R150 ;  /* 0x0000000408967825 */ /* 0x000fc600078e0296 */
[----:B------:R-:W4:Y:S01]  /*5db0*/  LDC R185, c[0x0][0x230] ;  /* 0x00008c00ffb97b82 */ /* 0x000f220000000800 */
[----:B------:R-:W-:-:S04]  /*5dc0*/  IMAD.WIDE R148, R8, 0x4, R148 ;  /* 0x0000000408947825 */ /* 0x000fc800078e0294 */
[C---:B------:R-:W-:Y:S01]  /*5dd0*/  IMAD.WIDE R202, R8.reuse, 0x4, R202 ;  /* 0x0000000408ca7825 */ /* 0x040fe200078e02ca */
[----:B------:R-:W-:Y:S01]  /*5de0*/  @!PT LDS RZ, [RZ] ;  /* 0x00000000fffff984 */ /* 0x000fe20000000800 */
[----:B------:R-:W-:Y:S01]  /*5df0*/  @!PT LDS RZ, [RZ] ;  /* 0x00000000fffff984 */ /* 0x000fe20000000800 */
[----:B------:R-:W-:Y:S01]  /*5e00*/  @!PT LDS RZ, [RZ] ;  /* 0x00000000fffff984 */ /* 0x000fe20000000800 */
[----:B------:R5:W-:Y:S03]  /*5e10*/  LDGSTS.E [R27+0x20000], desc[UR16][R66.64], !P3 ;  /* 0x20000000421b7fae */ /* 0x000be6000d921850 */
[C---:B------:R-:W-:Y:S01]  /*5e20*/  IMAD.WIDE R174, R8.reuse, 0x4, R174 ;  /* 0x0000000408ae7825 */ /* 0x040fe200078e02ae */
[----:B------:R-:W-:Y:S03]  /*5e30*/  LDGSTS.E [R27+0x24000], desc[UR16][R206.64], !P3 ;  /* 0x24000000ce1b7fae */ /* 0x000fe6000d921850 */
[C---:B--2---:R-:W-:Y:S01]  /*5e40*/  IMAD.WIDE R194, R8.reuse, 0x4, R194 ;  /* 0x0000000408c27825 */ /* 0x044fe200078e02c2 */
[----:B------:R-:W-:Y:S03]  /*5e50*/  LDGSTS.E [R27+0x20004], desc[UR16][R64.64], !P0 ;  /* 0x20004000401b7fae */ /* 0x000fe6000c121850 */
[C---:B------:R-:W-:Y:S01]  /*5e60*/  IMAD.WIDE R166, R8.reuse, 0x4, R166 ;  /* 0x0000000408a67825 */ /* 0x040fe200078e02a6 */
[----:B-----5:R-:W2:Y:S01]  /*5e70*/  LDC R66, c[0x0][0x230] ;  /* 0x00008c00ff427b82 */ /* 0x020ea20000000800 */
[----:B------:R5:W-:Y:S02]  /*5e80*/  LDGSTS.E [R27+0x24004], desc[UR16][R178.64], !P0 ;  /* 0x24004000b21b7fae */ /* 0x000be4000c121850 */
[----:B------:R-:W-:-:S02]  /*5e90*/  IMAD.WIDE R170, R8, 0x4, R170 ;  /* 0x0000000408aa7825 */ /* 0x000fc400078e02aa */
[----:B------:R-:W-:Y:S02]  /*5ea0*/  LDGSTS.E [R27+0x20008], desc[UR16][R216.64], !P1 ;  /* 0x20008000d81b7fae */ /* 0x000fe4000c921850 */
[C---:B------:R-:W-:Y:S01]  /*5eb0*/  IMAD.WIDE R158, R8.reuse, 0x4, R158 ;  /* 0x00000004089e7825 */ /* 0x040fe200078e029e */
[----:B------:R-:W3:Y:S01]  /*5ec0*/  LDC R67, c[0x0][0x230] ;  /* 0x00008c00ff437b82 */ /* 0x000ee20000000800 */
[----:B------:R-:W-:Y:S02]  /*5ed0*/  LDGSTS.E [R27+0x24008], desc[UR16][R198.64], !P1 ;  /* 0x24008000c61b7fae */ /* 0x000fe4000c921850 */
[----:B------:R-:W-:-:S04]  /*5ee0*/  IMAD.WIDE R154, R8, 0x4, R154 ;  /* 0x00000004089a7825 */ /* 0x000fc800078e029a */
[C---:B------:R-:W-:Y:S01]  /*5ef0*/  IMAD.WIDE R136, R8.reuse, 0x4, R136 ;  /* 0x0000000408887825 */ /* 0x040fe200078e0288 */
[----:B-----5:R-:W5:Y:S03]  /*5f00*/  LDC R178, c[0x0][0x230] ;  /* 0x00008c00ffb27b82 */ /* 0x020f660000000800 */
[----:B------:R-:W-:-:S04]  /*5f10*/  IMAD.WIDE R138, R8, 0x4, R138 ;  /* 0x00000004088a7825 */ /* 0x000fc800078e028a */
[----:B------:R-:W-:-:S04]  /*5f20*/  IMAD.WIDE R146, R8, 0x4, R146 ;  /* 0x0000000408927825 */ /* 0x000fc800078e0292 */
[----:B--2---:R-:W-:Y:S02]  /*5f30*/  VIADD R64, R66, 0xffffff7c ;  /* 0xffffff7c42407836 */ /* 0x004fe40000000000 */
[----:B------:R-:W2:Y:S01]  /*5f40*/  LDC R66, c[0x0][0x230] ;  /* 0x00008c00ff427b82 */ /* 0x000ea20000000800 */
[----:B------:R-:W-:Y:S02]  /*5f50*/  IMAD.WIDE R118, R8, 0x4, R118 ;  /* 0x0000000408767825 */ /* 0x000fe400078e0276 */
[----:B------:R-:W-:Y:S02]  /*5f60*/  ISETP.GE.U32.AND P5, PT, R64, 0x7fffff5d, PT ;  /* 0x7fffff5d4000780c */ /* 0x000fe40003fa6070 */
[----:B---3--:R-:W-:Y:S02]  /*5f70*/  VIADD R65, R67, 0xffffff7b ;  /* 0xffffff7b43417836 */ /* 0x008fe40000000000 */
[----:B----4-:R-:W-:Y:S01]  /*5f80*/  VIADD R64, R185, 0xffffff7a ;  /* 0xffffff7ab9407836 */ /* 0x010fe20000000000 */
[----:B------:R-:W3:Y:S01]  /*5f90*/  LDC R67, c[0x0][0x230] ;  /* 0x00008c00ff437b82 */ /* 0x000ee20000000800 */
[----:B------:R-:W-:Y:S01]  /*5fa0*/  IMAD.WIDE R116, R8, 0x4, R116 ;  /* 0x0000000408747825 */ /* 0x000fe200078e0274 */
[----:B------:R-:W-:-:S02]  /*5fb0*/  ISETP.GE.U32.AND P4, PT, R65, 0x7fffff5c, PT ;  /* 0x7fffff5c4100780c */ /* 0x000fc40003f86070 */
[----:B------:R-:W-:Y:S01]  /*5fc0*/  ISETP.GE.U32.AND P6, PT, R64, 0x7fffff5b, PT ;  /* 0x7fffff5b4000780c */ /* 0x000fe20003fc6070 */
[----:B------:R-:W-:Y:S01]  /*5fd0*/  VIADD R64, R197, 0xffffff78 ;  /* 0xffffff78c5407836 */ /* 0x000fe20000000000 */
[----:B-1----:R-:W-:Y:S01]  /*5fe0*/  IADD3 R65, R191, -0x87, RZ ;  /* 0xffffff79bf417810 */ /* 0x002fe20007ffe0ff */
[----:B------:R-:W-:Y:S01]  /*5ff0*/  IMAD.WIDE R162, R8, 0x4, R162 ;  /* 0x0000000408a27825 */ /* 0x000fe200078e02a2 */
[----:B------:R-:W-:Y:S02]  /*6000*/  LDGSTS.E [R27+0x2000c], desc[UR16][R210.64], !P5 ;  /* 0x2000c000d21b7fae */ /* 0x000fe4000e921850 */
[----:B------:R-:W-:Y:S01]  /*6010*/  ISETP.GE.U32.AND P1, PT, R64, 0x7fffff59, PT ;  /* 0x7fffff594000780c */ /* 0x000fe20003f26070 */
[----:B------:R-:W-:Y:S01]  /*6020*/  VIADD R64, R201, 0xffffff77 ;  /* 0xffffff77c9407836 */ /* 0x000fe20000000000 */
[----:B------:R3:W-:Y:S01]  /*6030*/  LDGSTS.E [R27+0x2400c], desc[UR16][R186.64], !P5 ;  /* 0x2400c000ba1b7fae */ /* 0x0007e2000e921850 */
[----:B------:R-:W-:Y:S01]  /*6040*/  ISETP.GE.AND P5, PT, R205, R17, PT ;  /* 0x00000011cd00720c */ /* 0x000fe20003fa6270 */
[----:B------:R-:W-:Y:S01]  /*6050*/  IMAD.WIDE R140, R8, 0x4, R140 ;  /* 0x00000004088c7825 */ /* 0x000fe200078e028c */
[----:B------:R-:W-:Y:S01]  /*6060*/  ISETP.GE.U32.AND P0, PT, R65, 0x7fffff5a, PT ;  /* 0x7fffff5a4100780c */ /* 0x000fe20003f06070 */
[----:B------:R-:W-:Y:S01]  /*6070*/  LDGSTS.E [R26+0x20000], desc[UR16][R150.64], !P4 ;  /* 0x20000000961a7fae */ /* 0x000fe2000e121850 */
[----:B------:R-:W-:Y:S01]  /*6080*/  ISETP.GE.U32.AND P3, PT, R64, 0x7fffff58, PT ;  /* 0x7fffff584000780c */ /* 0x000fe20003f66070 */
[----:B--2---:R-:W-:Y:S01]  /*6090*/  VIADD R17, R66, 0xffffff75 ;  /* 0xffffff7542117836 */ /* 0x004fe20000000000 */
[----:B------:R-:W-:Y:S01]  /*60a0*/  SEL R64, RZ, 0x4, P5 ;  /* 0x00000004ff407807 */ /* 0x000fe20002800000 */
[----:B------:R1:W-:Y:S01]  /*60b0*/  LDGSTS.E [R26+0x24000], desc[UR16][R148.64], !P4 ;  /* 0x24000000941a7fae */ /* 0x0003e2000e121850 */
[----:B------:R-:W-:Y:S01]  /*60c0*/  ISETP.GT.AND P4, PT, R12, 0x9f, PT ;  /* 0x0000009f0c00780c */ /* 0x000fe20003f84270 */
[----:B-----5:R-:W-:Y:S01]  /*60d0*/  VIADD R65, R178, 0xffffff76 ;  /* 0xffffff76b2417836 */ /* 0x020fe20000000000 */
[----:B------:R-:W-:Y:S01]  /*60e0*/  ISETP.GE.U32.AND P5, PT, R17, 0x7fffff56, PT ;  /* 0x7fffff561100780c */ /* 0x000fe20003fa6070 */
[----:B---3--:R-:W-:Y:S01]  /*60f0*/  VIADD R27, R67, 0xffffff74 ;  /* 0xffffff74431b7836 */ /* 0x008fe20000000000 */
[----:B------:R-:W2:Y:S01]  /*6100*/  LDC R17, c[0x0][0x230] ;  /* 0x00008c00ff117b82 */ /* 0x000ea20000000800 */
[----:B------:R-:W-:Y:S01]  /*6110*/  LDGSTS.E [R26+0x20004], desc[UR16][R202.64], !P6 ;  /* 0x20004000ca1a7fae */ /* 0x000fe2000f121850 */
[----:B------:R-:W-:Y:S01]  /*6120*/  SEL R64, R64, RZ, P4 ;  /* 0x000000ff40407207 */ /* 0x000fe20002000000 */
[C---:B------:R-:W-:Y:S01]  /*6130*/  IMAD.WIDE R134, R8.reuse, 0x4, R134 ;  /* 0x0000000408867825 */ /* 0x040fe200078e0286 */
[----:B------:R-:W-:Y:S01]  /*6140*/  ISETP.GE.U32.AND P2, PT, R65, 0x7fffff57, PT ;  /* 0x7fffff574100780c */ /* 0x000fe20003f46070 */
[----:B------:R-:W-:Y:S01]  /*6150*/  LDGSTS.E [R26+0x24004], desc[UR16][R174.64], !P6 ;  /* 0x24004000ae1a7fae */ /* 0x000fe2000f121850 */
[----:B------:R-:W-:Y:S01]  /*6160*/  ISETP.GE.U32.AND P6, PT, R27, 0x7fffff55, PT ;  /* 0x7fffff551b00780c */ /* 0x000fe20003fc6070 */
[----:B------:R-:W-:Y:S01]  /*6170*/  IMAD.WIDE R132, R8, 0x4, R132 ;  /* 0x0000000408847825 */ /* 0x000fe200078e0284 */
[----:B------:R-:W3:Y:S01]  /*6180*/  LDC R27, c[0x0][0x230] ;  /* 0x00008c00ff1b7b82 */ /* 0x000ee20000000800 */
[----:B------:R-:W-:Y:S01]  /*6190*/  ISETP.NE.U32.AND P4, PT, R64, RZ, PT ;  /* 0x000000ff4000720c */ /* 0x000fe20003f85070 */
[----:B------:R-:W-:Y:S01]  /*61a0*/  LDGSTS.E [R26+0x20008], desc[UR16][R194.64], !P0 ;  /* 0x20008000c21a7fae */ /* 0x000fe2000c121850 */
[----:B------:R-:W-:Y:S01]  /*61b0*/  IMAD.WIDE R144, R8, 0x4, R144 ;  /* 0x0000000408907825 */ /* 0x000fe200078e0290 */
[----:B-1----:R-:W-:-:S02]  /*61c0*/  CS2R R148, SRZ ;  /* 0x0000000000947805 */ /* 0x002fc4000001ff00 */
[----:B------:R-:W-:Y:S01]  /*61d0*/  CS2R R150, SRZ ;  /* 0x0000000000967805 */ /* 0x000fe2000001ff00 */
[----:B------:R-:W-:Y:S01]  /*61e0*/  LDGSTS.E [R26+0x24008], desc[UR16][R166.64], !P0 ;  /* 0x24008000a61a7fae */ /* 0x000fe2000c121850 */
[C---:B------:R-:W-:Y:S01]  /*61f0*/  IMAD.WIDE R122, R8.reuse, 0x4, R122 ;  /* 0x00000004087a7825 */ /* 0x040fe200078e027a */
[----:B------:R-:W1:Y:S02]  /*6200*/  LDC R64, c[0x0][0x230] ;  /* 0x00008c00ff407b82 */ /* 0x000e640000000800 */
[----:B------:R-:W-:Y:S01]  /*6210*/  LDGSTS.E [R26+0x2000c], desc[UR16][R170.64], !P1 ;  /* 0x2000c000aa1a7fae */ /* 0x000fe2000c921850 */
[----:B------:R-:W-:-:S03]  /*6220*/  IMAD.WIDE R100, R8, 0x4, R100 ;  /* 0x0000000408647825 */ /* 0x000fc600078e0264 */
[----:B------:R4:W-:Y:S01]  /*6230*/  LDGSTS.E [R26+0x2400c], desc[UR16][R158.64], !P1 ;  /* 0x2400c0009e1a7fae */ /* 0x0009e2000c921850 */
[C---:B------:R-:W-:Y:S01]  /*6240*/  IMAD.WIDE R106, R8.reuse, 0x4, R106 ;  /* 0x00000004086a7825 */ /* 0x040fe200078e026a */
[----:B------:R-:W5:Y:S01]  /*6250*/  LDC R65, c[0x0][0x230] ;  /* 0x00008c00ff417b82 */ /* 0x000f620000000800 */
[----:B--2---:R-:W-:Y:S01]  /*6260*/  IADD3 R17, R17, -0x8d, RZ ;  /* 0xffffff7311117810 */ /* 0x004fe20007ffe0ff */
[----:B------:R-:W-:Y:S01]  /*6270*/  LDGSTS.E [R25+0x20000], desc[UR16][R154.64], !P3 ;  /* 0x200000009a197fae */ /* 0x000fe2000d921850 */
[C---:B------:R-:W-:Y:S02]  /*6280*/  IMAD.WIDE R142, R8.reuse, 0x4, R142 ;  /* 0x00000004088e7825 */ /* 0x040fe400078e028e */
[----:B------:R-:W-:Y:S01]  /*6290*/  ISETP.GE.U32.AND P0, PT, R17, 0x7fffff54, PT ;  /* 0x7fffff541100780c */ /* 0x000fe20003f06070 */
[----:B------:R2:W-:Y:S01]  /*62a0*/  LDGSTS.E [R25+0x24000], desc[UR16][R136.64], !P3 ;  /* 0x2400000088197fae */ /* 0x0005e2000d921850 */
[----:B------:R-:W-:Y:S01]  /*62b0*/  IMAD.WIDE R130, R8, 0x4, R130 ;  /* 0x0000000408827825 */ /* 0x000fe200078e0282 */
[----:B------:R-:W5:Y:S02]  /*62c0*/  LDC R66, c[0x0][0x230] ;  /* 0x00008c00ff427b82 */ /* 0x000f640000000800 */
[----:B------:R2:W-:Y:S01]  /*62d0*/  LDGSTS.E [R25+0x20004], desc[UR16][R138.64], !P2 ;  /* 0x200040008a197fae */ /* 0x0005e2000d121850 */
[----:B---3--:R-:W-:-:S02]  /*62e0*/  VIADD R17, R27, 0xffffff72 ;  /* 0xffffff721b117836 */ /* 0x008fc40000000000 */
[----:B------:R-:W-:Y:S01]  /*62f0*/  IMAD.WIDE R128, R8, 0x4, R128 ;  /* 0x0000000408807825 */ /* 0x000fe200078e0280 */
[----:B------:R3:W-:Y:S02]  /*6300*/  LDGSTS.E [R25+0x24004], desc[UR16][R146.64], !P2 ;  /* 0x2400400092197fae */ /* 0x0007e4000d121850 */
[----:B----4-:R-:W4:Y:S01]  /*6310*/  LDC R26, c[0x0][0x230] ;  /* 0x00008c00ff1a7b82 */ /* 0x010f220000000800 */
[----:B------:R-:W-:Y:S01]  /*6320*/  ISETP.GE.U32.AND P1, PT, R17, 0x7fffff53, PT ;  /* 0x7fffff531100780c */ /* 0x000fe20003f26070 */
[----:B-1----:R-:W-:Y:S01]  /*6330*/  VIADD R17, R64, 0xffffff71 ;  /* 0xffffff7140117836 */ /* 0x002fe20000000000 */
[----:B------:R1:W-:Y:S01]  /*6340*/  LDGSTS.E [R25+0x20008], desc[UR16][R118.64], !P5 ;  /* 0x2000800076197fae */ /* 0x0003e2000e921850 */
[----:B------:R-:W-:Y:S01]  /*6350*/  IMAD.WIDE R114, R8, 0x4, R114 ;  /* 0x0000000408727825 */ /* 0x000fe200078e0272 */
[----:B--2---:R-:W-:Y:S02]  /*6360*/  CS2R R136, SRZ ;  /* 0x0000000000887805 */ /* 0x004fe4000001ff00 */
[----:B------:R-:W-:-:S02]  /*6370*/  CS2R R138, SRZ ;  /* 0x00000000008a7805 */ /* 0x000fc4000001ff00 */
[----:B------:R-:W-:Y:S01]  /*6380*/  ISETP.GE.U32.AND P2, PT, R17, 0x7fffff52, PT ;  /* 0x7fffff521100780c */ /* 0x000fe20003f46070 */
[----:B------:R-:W2:Y:S01]  /*6390*/  LDC R27, c[0x0][0x230] ;  /* 0x00008c00ff1b7b82 */ /* 0x000ea20000000800 */
[----:B------:R1:W-:Y:S01]  /*63a0*/  LDGSTS.E [R25+0x24008], desc[UR16][R116.64], !P5 ;  /* 0x2400800074197fae */ /* 0x0003e2000e921850 */
[----:B-----5:R-:W-:Y:S01]  /*63b0*/  VIADD R17, R65, 0xffffff70 ;  /* 0xffffff7041117836 */ /* 0x020fe20000000000 */
[----:B---3--:R-:W-:Y:S01]  /*63c0*/  CS2R R146, SRZ ;  /* 0x0000000000927805 */ /* 0x008fe2000001ff00 */
[C---:B------:R-:W-:Y:S01]  /*63d0*/  IMAD.WIDE R102, R8.reuse, 0x4, R102 ;  /* 0x0000000408667825 */ /* 0x040fe200078e0266 */
[----:B------:R-:W-:Y:S01]  /*63e0*/  LDGSTS.E [R25+0x2000c], desc[UR16][R162.64], !P6 ;  /* 0x2000c000a2197fae */ /* 0x000fe2000f121850 */
[----:B-1----:R-:W-:Y:S02]  /*63f0*/  CS2R R118, SRZ ;  /* 0x0000000000767805 */ /* 0x002fe4000001ff00 */
[----:B------:R-:W1:Y:S01]  /*6400*/  LDC R64, c[0x0][0x230] ;  /* 0x00008c00ff407b82 */ /* 0x000e620000000800 */
[----:B------:R3:W-:Y:S01]  /*6410*/  LDGSTS.E [R25+0x2400c], desc[UR16][R140.64], !P6 ;  /* 0x2400c0008c197fae */ /* 0x0007e2000f121850 */
[----:B------:R-:W-:-:S03]  /*6420*/  IMAD.WIDE R124, R8, 0x4, R124 ;  /* 0x00000004087c7825 */ /* 0x000fc600078e027c */
[----:B------:R-:W-:Y:S01]  /*6430*/  LDGSTS.E [R24+0x20000], desc[UR16][R134.64], !P0 ;  /* 0x2000000086187fae */ /* 0x000fe2000c121850 */
[----:B------:R-:W-:Y:S01]  /*6440*/  IMAD.WIDE R112, R8, 0x4, R112 ;  /* 0x0000000408707825 */ /* 0x000fe200078e0270 */
[----:B------:R-:W-:Y:S01]  /*6450*/  CS2R R116, SRZ ;  /* 0x0000000000747805 */ /* 0x000fe2000001ff00 */
[----:B------:R-:W5:Y:S01]  /*6460*/  LDC R187, c[0x0][0x230] ;  /* 0x00008c00ffbb7b82 */ /* 0x000f620000000800 */
[----:B------:R2:W-:Y:S01]  /*6470*/  LDGSTS.E [R24+0x24000], desc[UR16][R132.64], !P0 ;  /* 0x2400000084187fae */ /* 0x0005e2000c121850 */
[----:B------:R-:W-:Y:S01]  /*6480*/  ISETP.GE.U32.AND P0, PT, R17, 0x7fffff51, PT ;  /* 0x7fffff511100780c */ /* 0x000fe20003f06070 */
[----:B----4-:R-:W-:Y:S02]  /*6490*/  VIADD R17, R26, 0xffffff6f ;  /* 0xffffff6f1a117836 */ /* 0x010fe40000000000 */
[----:B------:R-:W-:Y:S01]  /*64a0*/  LDGSTS.E [R24+0x20004], desc[UR16][R144.64], !P1 ;  /* 0x2000400090187fae */ /* 0x000fe2000c921850 */
[C---:B------:R-:W-:Y:S01]  /*64b0*/  IMAD.WIDE R120, R8.reuse, 0x4, R120 ;  /* 0x0000000408787825 */ /* 0x040fe200078e0278 */
[----:B---3--:R-:W-:Y:S01]  /*64c0*/  CS2R R140, SRZ ;  /* 0x00000000008c7805 */ /* 0x008fe2000001ff00 */
[----:B------:R-:W3:Y:S01]  /*64d0*/  LDC R26, c[0x0][0x230] ;  /* 0x00008c00ff1a7b82 */ /* 0x000ee20000000800 */
[----:B------:R4:W-:Y:S01]  /*64e0*/  LDGSTS.E [R24+0x24004], desc[UR16][R122.64], !P1 ;  /* 0x240040007a187fae */ /* 0x0009e2000c921850 */
[----:B--2---:R-:W-:Y:S01]  /*64f0*/  VIADD R25, R27, 0xffffff6e ;  /* 0xffffff6e1b197836 */ /* 0x004fe20000000000 */
[----:B------:R-:W-:Y:S01]  /*6500*/  ISETP.GE.U32.AND P1, PT, R17, 0x7fffff50, PT ;  /* 0x7fffff501100780c */ /* 0x000fe20003f26070 */
[----:B------:R-:W-:Y:S01]  /*6510*/  IMAD.WIDE R126, R8, 0x4, R126 ;  /* 0x00000004087e7825 */ /* 0x000fe200078e027e */
[----:B------:R2:W-:Y:S01]  /*6520*/  LDGSTS.E [R24+0x20008], desc[UR16][R100.64], !P2 ;  /* 0x2000800064187fae */ /* 0x0005e2000d121850 */
[----:B------:R-:W-:-:S02]  /*6530*/  CS2R R132, SRZ ;  /* 0x0000000000847805 */ /* 0x000fc4000001ff00 */
[----:B------:R-:W-:Y:S02]  /*6540*/  CS2R R134, SRZ ;  /* 0x0000000000867805 */ /* 0x000fe4000001ff00 */
[----:B-1----:R-:W-:Y:S01]  /*6550*/  IADD3 R17, R64, -0x93, RZ ;  /* 0xffffff6d40117810 */ /* 0x002fe20007ffe0ff */
[----:B------:R1:W-:Y:S01]  /*6560*/  LDGSTS.E [R24+0x24008], desc[UR16][R106.64], !P2 ;  /* 0x240080006a187fae */ /* 0x0003e2000d121850 */
[----:B------:R-:W-:Y:S01]  /*6570*/  ISETP.GE.U32.AND P2, PT, R25, 0x7fffff4f, PT ;  /* 0x7fffff4f1900780c */ /* 0x000fe20003f46070 */
[----:B------:R-:W5:Y:S01]  /*6580*/  LDC R27, c[0x0][0x230] ;  /* 0x00008c00ff1b7b82 */ /* 0x000f620000000800 */
[----:B------:R-:W-:Y:S01]  /*6590*/  ISETP.GE.U32.AND P3, PT, R17, 0x7fffff4e, PT ;  /* 0x7fffff4e1100780c */ /* 0x000fe20003f66070 */
[----:B------:R-:W-:Y:S01]  /*65a0*/  VIADD R17, R66, 0xffffff6c ;  /* 0xffffff6c42117836 */ /* 0x000fe20000000000 */
[----:B------:R3:W-:Y:S01]  /*65b0*/  LDGSTS.E [R24+0x2000c], desc[UR16][R142.64], !P0 ;  /* 0x2000c0008e187fae */ /* 0x0007e2000c121850 */
[----:B------:R-:W-:Y:S01]  /*65c0*/  IMAD.WIDE R86, R8, 0x4, R86 ;  /* 0x0000000408567825 */ /* 0x000fe200078e0256 */
[----:B----4-:R-:W-:-:S02]  /*65d0*/  CS2R R122, SRZ ;  /* 0x00000000007a7805 */ /* 0x010fc4000001ff00 */
[----:B------:R-:W-:Y:S01]  /*65e0*/  CS2R R144, SRZ ;  /* 0x0000000000907805 */ /* 0x000fe2000001ff00 */
[----:B------:R4:W-:Y:S01]  /*65f0*/  LDGSTS.E [R24+0x2400c], desc[UR16][R130.64], !P0 ;  /* 0x2400c00082187fae */ /* 0x0009e2000c121850 */
[----:B------:R-:W5:Y:S01]  /*6600*/  LDC R25, c[0x0][0x230] ;  /* 0x00008c00ff197b82 */ /* 0x000f620000000800 */
[----:B------:R-:W-:Y:S01]  /*6610*/  ISETP.GE.U32.AND P0, PT, R17, 0x7fffff4d, PT ;  /* 0x7fffff4d1100780c */ /* 0x000fe20003f06070 */
[----:B------:R-:W-:Y:S01]  /*6620*/  IMAD.WIDE R84, R8, 0x4, R84 ;  /* 0x0000000408547825 */ /* 0x000fe200078e0254 */
[----:B------:R4:W-:Y:S01]  /*6630*/  LDGSTS.E [R23+0x20000], desc[UR16][R128.64], !P1 ;  /* 0x2000000080177fae */ /* 0x0009e2000c921850 */
[----:B--2---:R-:W-:Y:S02]  /*6640*/  CS2R R100, SRZ ;  /* 0x0000000000647805 */ /* 0x004fe4000001ff00 */
[----:B-1----:R-:W-:Y:S01]  /*6650*/  CS2R R106, SRZ ;  /* 0x00000000006a7805 */ /* 0x002fe2000001ff00 */
[----:B---3--:R-:W-:Y:S01]  /*6660*/  VIADD R17, R26, 0xffffff6b ;  /* 0xffffff6b1a117836 */ /* 0x008fe20000000000 */
[----:B------:R1:W-:Y:S01]  /*6670*/  LDGSTS.E [R23+0x24000], desc[UR16][R114.64], !P1 ;  /* 0x2400000072177fae */ /* 0x0003e2000c921850 */
[----:B------:R-:W2:Y:S01]  /*6680*/  LDC R26, c[0x0][0x230] ;  /* 0x00008c00ff1a7b82 */ /* 0x000ea20000000800 */
[----:B------:R-:W-:Y:S01]  /*6690*/  IMAD.WIDE R108, R8, 0x4, R108 ;  /* 0x00000004086c7825 */ /* 0x000fe200078e026c */
[----:B------:R-:W-:-:S02]  /*66a0*/  CS2R R142, SRZ ;  /* 0x00000000008e7805 */ /* 0x000fc4000001ff00 */
[----:B------:R-:W-:Y:S01]  /*66b0*/  ISETP.GE.U32.AND P1, PT, R17, 0x7fffff4c, PT ;  /* 0x7fffff4c1100780c */ /* 0x000fe20003f26070 */
[----:B------:R3:W-:Y:S01]  /*66c0*/  LDGSTS.E [R23+0x20004], desc[UR16][R102.64], !P2 ;  /* 0x2000400066177fae */ /* 0x0007e2000d121850 */
[C---:B------:R-:W-:Y:S01]  /*66d0*/  IMAD.WIDE R92, R8.reuse, 0x4, R92 ;  /* 0x00000004085c7825 */ /* 0x040fe200078e025c */
[----:B----4-:R-:W-:Y:S02]  /*66e0*/  CS2R R130, SRZ ;  /* 0x0000000000827805 */ /* 0x010fe4000001ff00 */
[----:B------:R-:W-:Y:S01]  /*66f0*/  CS2R R128, SRZ ;  /* 0x0000000000807805 */ /* 0x000fe2000001ff00 */
[----:B------:R-:W4:Y:S01]  /*6700*/  LDC R24, c[0x0][0x230] ;  /* 0x00008c00ff187b82 */ /* 0x000f220000000800 */
[----:B------:R3:W-:Y:S01]  /*6710*/  LDGSTS.E [R23+0x24004], desc[UR16][R124.64], !P2 ;  /* 0x240040007c177fae */ /* 0x0007e2000d121850 */
[C---:B------:R-:W-:Y:S01]  /*6720*/  IMAD.WIDE R110, R8.reuse, 0x4, R110 ;  /* 0x00000004086e7825 */ /* 0x040fe200078e026e */
[----:B-1----:R-:W-:Y:S02]  /*6730*/  CS2R R114, SRZ ;  /* 0x0000000000727805 */ /* 0x002fe4000001ff00 */
[----:B------:R-:W-:Y:S01]  /*6740*/  CS2R R66, SRZ ;  /* 0x0000000000427805 */ /* 0x000fe2000001ff00 */
[----:B------:R1:W-:Y:S01]  /*6750*/  LDGSTS.E [R23+0x20008], desc[UR16][R112.64], !P3 ;  /* 0x2000800070177fae */ /* 0x0003e2000d921850 */
[C---:B------:R-:W-:Y:S01]  /*6760*/  IMAD.WIDE R88, R8.reuse, 0x4, R88 ;  /* 0x0000000408587825 */ /* 0x040fe200078e0258 */
[----:B------:R-:W2:Y:S02]  /*6770*/  LDC R64, c[0x0][0x230] ;  /* 0x00008c00ff407b82 */ /* 0x000ea40000000800 */
[----:B------:R1:W-:Y:S01]  /*6780*/  LDGSTS.E [R23+0x24008], desc[UR16][R120.64], !P3 ;  /* 0x2400800078177fae */ /* 0x0003e2000d921850 */
[----:B-----5:R-:W-:Y:S01]  /*6790*/  VIADD R17, R25, 0xffffff6a ;  /* 0xffffff6a19117836 */ /* 0x020fe20000000000 */
[----:B---3--:R-:W-:Y:S01]  /*67a0*/  CS2R R102, SRZ ;  /* 0x0000000000667805 */ /* 0x008fe2000001ff00 */
[----:B------:R-:W-:Y:S01]  /*67b0*/  IMAD.WIDE R96, R8, 0x4, R96 ;  /* 0x0000000408607825 */ /* 0x000fe200078e0260 */
[----:B------:R3:W-:Y:S01]  /*67c0*/  LDGSTS.E [R23+0x2000c], desc[UR16][R126.64], !P0 ;  /* 0x2000c0007e177fae */ /* 0x0007e2000c121850 */
[----:B------:R-:W-:-:S02]  /*67d0*/  CS2R R124, SRZ ;  /* 0x00000000007c7805 */ /* 0x000fc4000001ff00 */
[----:B------:R-:W-:Y:S01]  /*67e0*/  ISETP.GE.U32.AND P2, PT, R17, 0x7fffff4b, PT ;  /* 0x7fffff4b1100780c */ /* 0x000fe20003f46070 */
[----:B------:R-:W5:Y:S01]  /*67f0*/  LDC R25, c[0x0][0x230] ;  /* 0x00008c00ff197b82 */ /* 0x000f620000000800 */
[----:B------:R-:W-:Y:S01]  /*6800*/  VIADD R17, R27, 0xffffff69 ;  /* 0xffffff691b117836 */ /* 0x000fe20000000000 */
[----:B------:R3:W-:Y:S01]  /*6810*/  LDGSTS.E [R23+0x2400c], desc[UR16][R86.64], !P0 ;  /* 0x2400c00056177fae */ /* 0x0007e2000c121850 */
[----:B------:R-:W-:Y:S01]  /*6820*/  IMAD.WIDE R104, R8, 0x4, R104 ;  /* 0x0000000408687825 */ /* 0x000fe200078e0268 */
[----:B-1----:R-:W-:Y:S02]  /*6830*/  CS2R R112, SRZ ;  /* 0x0000000000707805 */ /* 0x002fe4000001ff00 */
[----:B------:R-:W-:Y:S02]  /*6840*/  CS2R R120, SRZ ;  /* 0x0000000000787805 */ /* 0x000fe4000001ff00 */
[----:B------:R-:W-:Y:S01]  /*6850*/  ISETP.GE.U32.AND P3, PT, R17, 0x7fffff4a, PT ;  /* 0x7fffff4a1100780c */ /* 0x000fe20003f66070 */
[----:B------:R1:W-:Y:S01]  /*6860*/  LDGSTS.E [R22+0x20000], desc[UR16][R84.64], !P1 ;  /* 0x2000000054167fae */ /* 0x0003e2000c921850 */
[----:B------:R-:W5:Y:S01]  /*6870*/  LDC R27, c[0x0][0x230] ;  /* 0x00008c00ff1b7b82 */ /* 0x000f620000000800 */
[----:B----4-:R-:W-:Y:S01]  /*6880*/  VIADD R17, R24, 0xffffff68 ;  /* 0xffffff6818117836 */ /* 0x010fe20000000000 */
[----:B--2---:R-:W-:Y:S01]  /*6890*/  IADD3 R24, R26, -0x99, RZ ;  /* 0xffffff671a187810 */ /* 0x004fe20007ffe0ff */
[----:B------:R2:W-:Y:S01]  /*68a0*/  LDGSTS.E [R22+0x24000], desc[UR16][R108.64], !P1 ;  /* 0x240000006c167fae */ /* 0x0005e2000c921850 */
[----:B------:R-:W-:Y:S01]  /*68b0*/  IMAD.WIDE R98, R8, 0x4, R98 ;  /* 0x0000000408627825 */ /* 0x000fe200078e0262 */
[----:B---3--:R-:W-:-:S02]  /*68c0*/  CS2R R126, SRZ ;  /* 0x00000000007e7805 */ /* 0x008fc4000001ff00 */
[----:B------:R-:W-:Y:S01]  /*68d0*/  ISETP.GE.U32.AND P1, PT, R24, 0x7fffff48, PT ;  /* 0x7fffff481800780c */ /* 0x000fe20003f26070 */
[----:B------:R3:W-:Y:S01]  /*68e0*/  LDGSTS.E [R22+0x20004], desc[UR16][R92.64], !P2 ;  /* 0x200040005c167fae */ /* 0x0007e2000d121850 */
[----:B------:R-:W4:Y:S01]  /*68f0*/  LDC R23, c[0x0][0x230] ;  /* 0x00008c00ff177b82 */ /* 0x000f220000000800 */
[----:B------:R-:W-:Y:S01]  /*6900*/  ISETP.GE.U32.AND P0, PT, R17, 0x7fffff49, PT ;  /* 0x7fffff491100780c */ /* 0x000fe20003f06070 */
[C---:B------:R-:W-:Y:S01]  /*6910*/  IMAD.WIDE R80, R8.reuse, 0x4, R80 ;  /* 0x0000000408507825 */ /* 0x040fe200078e0250 */
[----:B------:R-:W-:Y:S01]  /*6920*/  LDGSTS.E [R22+0x24004], desc[UR16][R110.64], !P2 ;  /* 0x240040006e167fae */ /* 0x000fe2000d121850 */
[----:B-1----:R-:W-:Y:S02]  /*6930*/  CS2R R84, SRZ ;  /* 0x0000000000547805 */ /* 0x002fe4000001ff00 */
[----:B------:R-:W-:Y:S01]  /*6940*/  CS2R R86, SRZ ;  /* 0x0000000000567805 */ /* 0x000fe2000001ff00 */
[C---:B------:R-:W-:Y:S01]  /*6950*/  IMAD.WIDE R78, R8.reuse, 0x4, R78 ;  /* 0x00000004084e7825 */ /* 0x040fe200078e024e */
[----:B------:R1:W-:Y:S01]  /*6960*/  LDGSTS.E [R22+0x20008], desc[UR16][R88.64], !P3 ;  /* 0x2000800058167fae */ /* 0x0003e2000d921850 */
[----:B------:R-:W4:Y:S01]  /*6970*/  LDC R24, c[0x0][0x230] ;  /* 0x00008c00ff187b82 */ /* 0x000f220000000800 */
[----:B--2---:R-:W-:Y:S01]  /*6980*/  CS2R R108, SRZ ;  /* 0x00000000006c7805 */ /* 0x004fe2000001ff00 */
[----:B-----5:R-:W-:Y:S01]  /*6990*/  VIADD R17, R25, 0xffffff66 ;  /* 0xffffff6619117836 */ /* 0x020fe20000000000 */
[----:B------:R2:W-:Y:S01]  /*69a0*/  LDGSTS.E [R22+0x24008], desc[UR16][R96.64], !P3 ;  /* 0x2400800060167fae */ /* 0x0005e2000d921850 */
[----:B------:R-:W-:Y:S01]  /*69b0*/  IMAD.WIDE R76, R8, 0x4, R76 ;  /* 0x00000004084c7825 */ /* 0x000fe200078e024c */
[----:B---3--:R-:W-:-:S02]  /*69c0*/  CS2R R92, SRZ ;  /* 0x00000000005c7805 */ /* 0x008fc4000001ff00 */
[----:B------:R-:W-:Y:S01]  /*69d0*/  ISETP.GE.U32.AND P2, PT, R17, 0x7fffff47, PT ;  /* 0x7fffff471100780c */ /* 0x000fe20003f46070 */
[----:B------:R-:W3:Y:S01]  /*69e0*/  LDC R25, c[0x0][0x230] ;  /* 0x00008c00ff197b82 */ /* 0x000ee20000000800 */
[----:B------:R-:W-:Y:S01]  /*69f0*/  VIADD R17, R27, 0xffffff65 ;  /* 0xffffff651b117836 */ /* 0x000fe20000000000 */
[----:B------:R5:W-:Y:S01]  /*6a00*/  LDGSTS.E [R22+0x2000c], desc[UR16][R104.64], !P0 ;  /* 0x2000c00068167fae */ /* 0x000be2000c121850 */
[----:B------:R-:W-:Y:S01]  /*6a10*/  IMAD.WIDE R94, R8, 0x4, R94 ;  /* 0x00000004085e7825 */ /* 0x000fe200078e025e */
[----:B-1----:R-:W-:Y:S02]  /*6a20*/  CS2R R88, SRZ ;  /* 0x0000000000587805 */ /* 0x002fe4000001ff00 */
[----:B------:R-:W-:Y:S02]  /*6a30*/  CS2R R110, SRZ ;  /* 0x00000000006e7805 */ /* 0x000fe4000001ff00 */
[----:B------:R-:W-:Y:S01]  /*6a40*/  ISETP.GE.U32.AND P3, PT, R17, 0x7fffff46, PT ;  /* 0x7fffff461100780c */ /* 0x000fe20003f66070 */
[----:B------:R-:W-:Y:S01]  /*6a50*/  VIADD R17, R64, 0xffffff64 ;  /* 0xffffff6440117836 */ /* 0x000fe20000000000 */
[----:B------:R1:W-:Y:S01]  /*6a60*/  LDGSTS.E [R22+0x2400c], desc[UR16][R98.64], !P0 ;  /* 0x2400c00062167fae */ /* 0x0003e2000c121850 */
[----:B------:R-:W-:Y:S01]  /*6a70*/  IMAD.WIDE R48, R8, 0x4, R48 ;  /* 0x0000000408307825 */ /* 0x000fe200078e0230 */
[----:B--2---:R-:W-:-:S02]  /*6a80*/  CS2R R96, SRZ ;  /* 0x0000000000607805 */ /* 0x004fc4000001ff00 */
[----:B------:R-:W-:Y:S02]  /*6a90*/  CS2R R64, SRZ ;  /* 0x0000000000407805 */ /* 0x000fe4000001ff00 */
[----:B------:R-:W-:Y:S01]  /*6aa0*/  ISETP.GE.U32.AND P0, PT, R17, 0x7fffff45, PT ;  /* 0x7fffff451100780c */ /* 0x000fe20003f06070 */
[----:B----4-:R-:W-:Y:S01]  /*6ab0*/  VIADD R17, R23, 0xffffff63 ;  /* 0xffffff6317117836 */ /* 0x010fe20000000000 */
[----:B------:R2:W-:Y:S01]  /*6ac0*/  LDGSTS.E [R21+0x20000], desc[UR16][R80.64], !P1 ;  /* 0x2000000050157fae */ /* 0x0005e2000c921850 */
[----:B------:R-:W-:Y:S01]  /*6ad0*/  IMAD.WIDE R90, R8, 0x4, R90 ;  /* 0x00000004085a7825 */ /* 0x000fe200078e025a */
[----:B-----5:R-:W-:Y:S02]  /*6ae0*/  CS2R R104, SRZ ;  /* 0x0000000000687805 */ /* 0x020fe4000001ff00 */
[----:B------:R-:W-:Y:S01]  /*6af0*/  CS2R R26, SRZ ;  /* 0x00000000001a7805 */ /* 0x000fe2000001ff00 */
[----:B------:R4:W-:Y:S01]  /*6b00*/  LDGSTS.E [R21+0x24000], desc[UR16][R78.64], !P1 ;  /* 0x240000004e157fae */ /* 0x0009e2000c921850 */
[----:B------:R-:W-:Y:S01]  /*6b10*/  ISETP.GE.U32.AND P1, PT, R17, 0x7fffff44, PT ;  /* 0x7fffff441100780c */ /* 0x000fe20003f26070 */
[----:B-1----:R-:W-:Y:S01]  /*6b20*/  VIADD R22, R24, 0xffffff62 ;  /* 0xffffff6218167836 */ /* 0x002fe20000000000 */
[----:B------:R-:W-:Y:S01]  /*6b30*/  CS2R R98, SRZ ;  /* 0x0000000000627805 */ /* 0x000fe2000001ff00 */
[----:B------:R1:W-:Y:S01]  /*6b40*/  LDGSTS.E [R21+0x20004], desc[UR16][R76.64], !P2 ;  /* 0x200040004c157fae */ /* 0x0003e2000d121850 */
[----:B------:R-:W-:Y:S01]  /*6b50*/  VIADD R187, R187, 0xffffff60 ;  /* 0xffffff60bbbb7836 */ /* 0x000fe20000000000 */
[----:B---3--:R-:W-:Y:S01]  /*6b60*/  IADD3 R17, R25, -0x9f, RZ ;  /* 0xffffff6119117810 */ /* 0x008fe20007ffe0ff */
[----:B------:R-:W-:Y:S01]  /*6b70*/  IMAD.WIDE R34, R8, 0x4, R34 ;  /* 0x0000000408227825 */ /* 0x000fe200078e0222 */
[----:B------:R3:W-:Y:S01]  /*6b80*/  LDGSTS.E [R21+0x24004], desc[UR16][R94.64], !P2 ;  /* 0x240040005e157fae */ /* 0x0007e2000d121850 */
[----:B------:R-:W-:-:S02]  /*6b90*/  ISETP.GE.U32.AND P2, PT, R22, 0x7fffff43, PT ;  /* 0x7fffff431600780c */ /* 0x000fc40003f46070 */
[----:B--2---:R-:W-:Y:S02]  /*6ba0*/  CS2R R80, SRZ ;  /* 0x0000000000507805 */ /* 0x004fe4000001ff00 */
[----:B------:R-:W-:Y:S01]  /*6bb0*/  ISETP.GE.U32.AND P5, PT, R187, 0x7fffff41, PT ;  /* 0x7fffff41bb00780c */ /* 0x000fe20003fa6070 */
[----:B------:R2:W-:Y:S01]  /*6bc0*/  LDGSTS.E [R21+0x20008], desc[UR16][R48.64], !P3 ;  /* 0x2000800030157fae */ /* 0x0005e2000d921850 */
[C---:B------:R-:W-:Y:S01]  /*6bd0*/  IMAD.WIDE R214, R8.reuse, 0x4, R214 ;  /* 0x0000000408d67825 */ /* 0x040fe200078e02d6 */
[----:B----4-:R-:W-:Y:S02]  /*6be0*/  CS2R R78, SRZ ;  /* 0x00000000004e7805 */ /* 0x010fe4000001ff00 */
[----:B------:R-:W-:Y:S01]  /*6bf0*/  CS2R R24, SRZ ;  /* 0x0000000000187805 */ /* 0x000fe2000001ff00 */
[----:B------:R4:W-:Y:S01]  /*6c00*/  LDGSTS.E [R21+0x24008], desc[UR16][R90.64], !P3 ;  /* 0x240080005a157fae */ /* 0x0009e2000d921850 */
[----:B------:R-:W-:Y:S01]  /*6c10*/  ISETP.GE.U32.AND P3, PT, R17, 0x7fffff42, PT ;  /* 0x7fffff421100780c */ /* 0x000fe20003f66070 */
[C---:B------:R-:W-:Y:S01]  /*6c20*/  IMAD.WIDE R82, R8.reuse, 0x4, R82 ;  /* 0x0000000408527825 */ /* 0x040fe200078e0252 */
[----:B-1----:R-:W-:Y:S01]  /*6c30*/  CS2R R76, SRZ ;  /* 0x00000000004c7805 */ /* 0x002fe2000001ff00 */
[----:B------:R1:W-:Y:S01]  /*6c40*/  LDGSTS.E [R21+0x2000c], desc[UR16][R34.64], !P0 ;  /* 0x2000c00022157fae */ /* 0x0003e2000c121850 */
[----:B---3--:R-:W-:Y:S01]  /*6c50*/  CS2R R94, SRZ ;  /* 0x00000000005e7805 */ /* 0x008fe2000001ff00 */
[----:B------:R-:W-:-:S02]  /*6c60*/  IMAD.WIDE R28, R8, 0x4, R28 ;  /* 0x00000004081c7825 */ /* 0x000fc400078e021c */
[----:B------:R-:W-:Y:S01]  /*6c70*/  LDGSTS.E [R21+0x2400c], desc[UR16][R214.64], !P0 ;  /* 0x2400c000d6157fae */ /* 0x000fe2000c121850 */
[----:B------:R-:W-:Y:S01]  /*6c80*/  ISETP.GE.AND P0, PT, R12, 0x20, PT ;  /* 0x000000200c00780c */ /* 0x000fe20003f06270 */
[C---:B------:R-:W-:Y:S01]  /*6c90*/  IMAD.WIDE R62, R8.reuse, 0x4, R62 ;  /* 0x00000004083e7825 */ /* 0x040fe200078e023e */
[----:B--2---:R-:W-:Y:S01]  /*6ca0*/  CS2R R48, SRZ ;  /* 0x0000000000307805 */ /* 0x004fe2000001ff00 */
[----:B------:R2:W-:Y:S01]  /*6cb0*/  LDGSTS.E [R20+0x20000], desc[UR16][R82.64], !P1 ;  /* 0x2000000052147fae */ /* 0x0005e2000c921850 */
[----:B----4-:R-:W-:Y:S01]  /*6cc0*/  CS2R R90, SRZ ;  /* 0x00000000005a7805 */ /* 0x010fe2000001ff00 */
[C---:B------:R-:W-:Y:S02]  /*6cd0*/  IMAD.WIDE R74, R8.reuse, 0x4, R74 ;  /* 0x00000004084a7825 */ /* 0x040fe400078e024a */
[----:B------:R3:W-:Y:S01]  /*6ce0*/  LDGSTS.E [R20+0x24000], desc[UR16][R28.64], !P1 ;  /* 0x240000001c147fae */ /* 0x0007e2000c921850 */
[----:B-1----:R-:W-:Y:S01]  /*6cf0*/  CS2R R34, SRZ ;  /* 0x0000000000227805 */ /* 0x002fe2000001ff00 */
[----:B------:R-:W-:-:S02]  /*6d00*/  IMAD.WIDE R72, R8, 0x4, R72 ;  /* 0x0000000408487825 */ /* 0x000fc400078e0248 */
[----:B------:R1:W-:Y:S02]  /*6d10*/  LDGSTS.E [R20+0x20004], desc[UR16][R62.64], !P2 ;  /* 0x200040003e147fae */ /* 0x0003e4000d121850 */
[C---:B------:R-:W-:Y:S02]  /*6d20*/  IMAD.WIDE R70, R8.reuse, 0x4, R70 ;  /* 0x0000000408467825 */ /* 0x040fe400078e0246 */
[----:B------:R4:W-:Y:S01]  /*6d30*/  LDGSTS.E [R20+0x24004], desc[UR16][R74.64], !P2 ;  /* 0x240040004a147fae */ /* 0x0009e2000d121850 */
[----:B--2---:R-:W-:Y:S01]  /*6d40*/  CS2R R82, SRZ ;  /* 0x0000000000527805 */ /* 0x004fe2000001ff00 */
[C---:B------:R-:W-:Y:S02]  /*6d50*/  IMAD.WIDE R68, R8.reuse, 0x4, R68 ;  /* 0x0000000408447825 */ /* 0x040fe400078e0244 */
[----:B------:R2:W-:Y:S01]  /*6d60*/  LDGSTS.E [R20+0x20008], desc[UR16][R72.64], !P3 ;  /* 0x2000800048147fae */ /* 0x0005e2000d921850 */
[----:B---3--:R-:W-:Y:S01]  /*6d70*/  CS2R R28, SRZ ;  /* 0x00000000001c7805 */ /* 0x008fe2000001ff00 */
[----:B------:R-:W-:-:S02]  /*6d80*/  IMAD.WIDE R30, R8, 0x4, R30 ;  /* 0x00000004081e7825 */ /* 0x000fc400078e021e */
[----:B------:R3:W-:Y:S01]  /*6d90*/  LDGSTS.E [R20+0x24008], desc[UR16][R70.64], !P3 ;  /* 0x2400800046147fae */ /* 0x0007e2000d921850 */
[----:B-1----:R-:W-:Y:S01]  /*6da0*/  CS2R R62, SRZ ;  /* 0x00000000003e7805 */ /* 0x002fe2000001ff00 */
[C---:B------:R-:W-:Y:S02]  /*6db0*/  IMAD.WIDE R182, R9.reuse, 0x4, R182 ;  /* 0x0000000409b67825 */ /* 0x040fe400078e02b6 */
[----:B------:R1:W-:Y:S01]  /*6dc0*/  LDGSTS.E [R20+0x2000c], desc[UR16][R68.64], !P5 ;  /* 0x2000c00044147fae */ /* 0x0003e2000e921850 */
[----:B----4-:R-:W-:Y:S01]  /*6dd0*/  CS2R R74, SRZ ;  /* 0x00000000004a7805 */ /* 0x010fe2000001ff00 */
[C---:B------:R-:W-:Y:S02]  /*6de0*/  IMAD.WIDE R46, R9.reuse, 0x4, R46 ;  /* 0x00000004092e7825 */ /* 0x040fe400078e022e */
[----:B------:R4:W-:Y:S01]  /*6df0*/  LDGSTS.E [R20+0x2400c], desc[UR16][R30.64], !P5 ;  /* 0x2400c0001e147fae */ /* 0x0009e2000e921850 */
[----:B--2---:R-:W-:Y:S01]  /*6e00*/  CS2R R72, SRZ ;  /* 0x0000000000487805 */ /* 0x004fe2000001ff00 */
[----:B------:R-:W-:-:S02]  /*6e10*/  IMAD.WIDE R44, R9, 0x4, R44 ;  /* 0x00000004092c7825 */ /* 0x000fc400078e022c */
[----:B------:R-:W0:Y:S01]  /*6e20*/  LDGDEPBAR ;  /* 0x00000000000079af */ /* 0x000e220000000000 */
[----:B---3--:R-:W-:Y:S01]  /*6e30*/  CS2R R70, SRZ ;  /* 0x0000000000467805 */ /* 0x008fe2000001ff00 */
[C---:B------:R-:W-:Y:S02]  /*6e40*/  IMAD.WIDE R42, R9.reuse, 0x4, R42 ;  /* 0x00000004092a7825 */ /* 0x040fe400078e022a */
[----:B------:R-:W-:Y:S01]  /*6e50*/  LDGSTS.E [R19+0x38000], desc[UR16][R182.64], P4 ;  /* 0x38000000b6137fae */ /* 0x000fe2000a121850 */
[----:B-1----:R-:W-:Y:S01]  /*6e60*/  CS2R R68, SRZ ;  /* 0x0000000000447805 */ /* 0x002fe2000001ff00 */
[C---:B------:R-:W-:Y:S02]  /*6e70*/  IMAD.WIDE R220, R9.reuse, 0x4, R220 ;  /* 0x0000000409dc7825 */ /* 0x040fe400078e02dc */
[----:B------:R1:W-:Y:S01]  /*6e80*/  LDGSTS.E [R19+0x38400], desc[UR16][R46.64], P4 ;  /* 0x384000002e137fae */ /* 0x0003e2000a121850 */
[----:B----4-:R-:W-:Y:S01]  /*6e90*/  CS2R R30, SRZ ;  /* 0x00000000001e7805 */ /* 0x010fe2000001ff00 */
[----:B------:R-:W-:-:S02]  /*6ea0*/  IMAD.WIDE R54, R9, 0x4, R54 ;  /* 0x0000000409367825 */ /* 0x000fc400078e0236 */
[----:B------:R2:W-:Y:S02]  /*6eb0*/  LDGSTS.E [R19+0x38800], desc[UR16][R44.64], P4 ;  /* 0x388000002c137fae */ /* 0x0005e4000a121850 */
[C---:B------:R-:W-:Y:S02]  /*6ec0*/  IMAD.WIDE R52, R9.reuse, 0x4, R52 ;  /* 0x0000000409347825 */ /* 0x040fe400078e0234 */
[----:B------:R3:W-:Y:S02]  /*6ed0*/  LDGSTS.E [R19+0x38c00], desc[UR16][R42.64], P4 ;  /* 0x38c000002a137fae */ /* 0x0007e4000a121850 */
[C---:B------:R-:W-:Y:S02]  /*6ee0*/  IMAD.WIDE R50, R9.reuse, 0x4, R50 ;  /* 0x0000000409327825 */ /* 0x040fe400078e0232 */
[----:B------:R-:W-:Y:S01]  /*6ef0*/  LDGSTS.E [R19+0x39000], desc[UR16][R220.64], P4 ;  /* 0x39000000dc137fae */ /* 0x000fe2000a121850 */
[----:B-1----:R-:W-:Y:S01]  /*6f00*/  CS2R R46, SRZ ;  /* 0x00000000002e7805 */ /* 0x002fe2000001ff00 */
[----:B------:R-:W-:-:S02]  /*6f10*/  IMAD.WIDE R60, R9, 0x4, R60 ;  /* 0x00000004093c7825 */ /* 0x000fc400078e023c */
[----:B------:R1:W-:Y:S01]  /*6f20*/  LDGSTS.E [R19+0x39400], desc[UR16][R54.64], P4 ;  /* 0x3940000036137fae */ /* 0x0003e2000a121850 */
[----:B--2---:R-:W-:Y:S01]  /*6f30*/  CS2R R44, SRZ ;  /* 0x00000000002c7805 */ /* 0x004fe2000001ff00 */
[C---:B------:R-:W-:Y:S02]  /*6f40*/  IMAD.WIDE R58, R9.reuse, 0x4, R58 ;  /* 0x00000004093a7825 */ /* 0x040fe400078e023a */
[----:B------:R2:W-:Y:S01]  /*6f50*/  LDGSTS.E [R19+0x39800], desc[UR16][R52.64], P4 ;  /* 0x3980000034137fae */ /* 0x0005e2000a121850 */
[----:B---3--:R-:W-:Y:S01]  /*6f60*/  CS2R R42, SRZ ;  /* 0x00000000002a7805 */ /* 0x008fe2000001ff00 */
[C---:B------:R-:W-:Y:S02]  /*6f70*/  IMAD.WIDE R32, R9.reuse, 0x4, R32 ;  /* 0x0000000409207825 */ /* 0x040fe400078e0220 */
[----:B------:R3:W-:Y:S02]  /*6f80*/  LDGSTS.E [R19+0x39c00], desc[UR16][R50.64], P4 ;  /* 0x39c0000032137fae */ /* 0x0007e4000a121850 */
[----:B------:R-:W-:-:S02]  /*6f90*/  IMAD.WIDE R56, R9, 0x4, R56 ;  /* 0x0000000409387825 */ /* 0x000fc400078e0238 */
[----:B------:R4:W-:Y:S01]  /*6fa0*/  LDGSTS.E [R18+0x38200], desc[UR16][R60.64], P4 ;  /* 0x382000003c127fae */ /* 0x0009e2000a121850 */
[----:B-1----:R-:W-:Y:S01]  /*6fb0*/  CS2R R54, SRZ ;  /* 0x0000000000367805 */ /* 0x002fe2000001ff00 */
[C---:B------:R-:W-:Y:S02]  /*6fc0*/  IMAD.WIDE R218, R9.reuse, 0x4, R218 ;  /* 0x0000000409da7825 */ /* 0x040fe400078e02da */
[----:B------:R1:W-:Y:S01]  /*6fd0*/  LDGSTS.E [R18+0x38600], desc[UR16][R58.64], P4 ;  /* 0x386000003a127fae */ /* 0x0003e2000a121850 */
[----:B--2---:R-:W-:Y:S01]  /*6fe0*/  CS2R R52, SRZ ;  /* 0x0000000000347805 */ /* 0x004fe2000001ff00 */
[C---:B------:R-:W-:Y:S02]  /*6ff0*/  IMAD.WIDE R40, R9.reuse, 0x4, R40 ;  /* 0x0000000409287825 */ /* 0x040fe400078e0228 */
[----:B------:R2:W-:Y:S01]  /*7000*/  LDGSTS.E [R18+0x38a00], desc[UR16][R32.64], P4 ;  /* 0x38a0000020127fae */ /* 0x0005e2000a121850 */
[----:B---3--:R-:W-:Y:S01]  /*7010*/  CS2R R50, SRZ ;  /* 0x0000000000327805 */ /* 0x008fe2000001ff00 */
[----:B------:R-:W-:-:S02]  /*7020*/  IMAD.WIDE R38, R9, 0x4, R38 ;  /* 0x0000000409267825 */ /* 0x000fc400078e0226 */
[----:B------:R3:W-:Y:S01]  /*7030*/  LDGSTS.E [R18+0x38e00], desc[UR16][R56.64], P4 ;  /* 0x38e0000038127fae */ /* 0x0007e2000a121850 */
[----:B----4-:R-:W-:Y:S01]  /*7040*/  CS2R R60, SRZ ;  /* 0x00000000003c7805 */ /* 0x010fe2000001ff00 */
[----:B------:R-:W-:Y:S02]  /*7050*/  IMAD.WIDE R36, R9, 0x4, R36 ;  /* 0x0000000409247825 */ /* 0x000fe400078e0224 */
[----:B------:R-:W-:Y:S01]  /*7060*/  LDGSTS.E [R18+0x39200], desc[UR16][R218.64], P4 ;  /* 0x39200000da127fae */ /* 0x000fe2000a121850 */
[----:B-1----:R-:W-:-:S03]  /*7070*/  CS2R R58, SRZ ;  /* 0x00000000003a7805 */ /* 0x002fc6000001ff00 */
[----:B------:R1:W-:Y:S01]  /*7080*/  LDGSTS.E [R18+0x39600], desc[UR16][R40.64], P4 ;  /* 0x3960000028127fae */ /* 0x0003e2000a121850 */
[----:B--2---:R-:W-:-:S03]  /*7090*/  CS2R R32, SRZ ;  /* 0x0000000000207805 */ /* 0x004fc6000001ff00 */
[----:B------:R2:W-:Y:S01]  /*70a0*/  LDGSTS.E [R18+0x39a00], desc[UR16][R38.64], P4 ;  /* 0x39a0000026127fae */ /* 0x0005e2000a121850 */
[----:B---3--:R-:W-:-:S03]  /*70b0*/  CS2R R56, SRZ ;  /* 0x0000000000387805 */ /* 0x008fc6000001ff00 */
[----:B------:R3:W-:Y:S04]  /*70c0*/  LDGSTS.E [R18+0x39e00], desc[UR16][R36.64], P4 ;  /* 0x39e0000024127fae */ /* 0x0007e8000a121850 */
[----:B------:R-:W0:Y:S01]  /*70d0*/  LDGDEPBAR ;  /* 0x00000000000079af */ /* 0x000e220000000000 */
[----:B-1----:R-:W-:Y:S02]  /*70e0*/  CS2R R40, SRZ ;  /* 0x0000000000287805 */ /* 0x002fe4000001ff00 */
[----:B--2---:R-:W-:Y:S02]  /*70f0*/  CS2R R38, SRZ ;  /* 0x0000000000267805 */ /* 0x004fe4000001ff00 */
[----:B---3--:R-:W-:Y:S01]  /*7100*/  CS2R R36, SRZ ;  /* 0x0000000000247805 */ /* 0x008fe2000001ff00 */
[----:B------:R-:W-:Y:S06]  /*7110*/  @!P0 BRA `(.L_x_0) ;  /* 0x0000004400308947 */ /* 0x000fec0003800000 */
[----:B------:R-:W2:Y:S04]  /*7120*/  LDL.LU R195, [R1] ;  /* 0x0000000001c37983 */ /* 0x000ea80000300800 */
[----:B------:R-:W3:Y:S01]  /*7130*/  LDL.LU R175, [R1+0x4] ;  /* 0x0000040001af7983 */ /* 0x000ee20000300800 */
[----:B------:R-:W-:Y:S02]  /*7140*/  SHF.R.S32.HI R17, RZ, 0x1f, R15 ;  /* 0x0000001fff117819 */ /* 0x000fe4000001140f */
[C---:B------:R-:W-:Y:S01]  /*7150*/  IADD3 R206, P1, R15.reuse, R208, RZ ;  /* 0x000000d00fce7210 */ /* 0x040fe20007f3e0ff */
[----:B------:R-:W4:Y:S01]  /*7160*/  LDL.LU R179, [R1+0x8] ;  /* 0x0000080001b37983 */ /* 0x000f220000300800 */
[C---:B------:R-:W-:Y:S02]  /*7170*/  IADD3 R210, P2, R15.reuse, R212, RZ ;  /* 0x000000d40fd27210 */ /* 0x040fe40007f5e0ff */
[----:B------:R-:W-:Y:S01]  /*7180*/  LEA.HI.X.SX32 R208, R208, R17, 0x1, P1 ;  /* 0x00000011d0d07211 */ /* 0x000fe200008f0eff */
[----:B------:R-:W4:Y:S01]  /*7190*/  LDL.LU R155, [R1+0xc] ;  /* 0x00000c00019b7983 */ /* 0x000f220000300800 */
[----:B------:R-:W-:-:S02]  /*71a0*/  IADD3 R202, P0, R15, R204, RZ ;  /* 0x000000cc0fca7210 */ /* 0x000fc40007f1e0ff */
[C---:B------:R-:W-:Y:S01]  /*71b0*/  IADD3 R186, P3, R15.reuse, R190, RZ ;  /* 0x000000be0fba7210 */ /* 0x040fe20007f7e0ff */
[----:B------:R-:W4:Y:S01]  /*71c0*/  LDL.LU R159, [R1+0x10] ;  /* 0x00001000019f7983 */ /* 0x000f220000300800 */
[----:B------:R-:W-:Y:S02]  /*71d0*/  LEA.HI.X.SX32 R212, R212, R17, 0x1, P2 ;  /* 0x00000011d4d47211 */ /* 0x000fe400010f0eff */
[C---:B------:R-:W-:Y:S01]  /*71e0*/  IADD3 R178, P1, R15.reuse, R180, RZ ;  /* 0x000000b40fb27210 */ /* 0x040fe20007f3e0ff */
[----:B------:R-:W-:Y:S01]  /*71f0*/  STL [R1+0x144], R189 ;  /* 0x000144bd01007387 */ /* 0x000fe20000100800 */
[C---:B------:R-:W-:Y:S02]  /*7200*/  IADD3 R182, P2, R15.reuse, R184, RZ ;  /* 0x000000b80fb67210 */ /* 0x040fe40007f5e0ff */
[C---:B------:R-:W-:Y:S01]  /*7210*/  IADD3 R194, P6, R15.reuse, R196, RZ ;  /* 0x000000c40fc27210 */ /* 0x040fe20007fde0ff */
[----:B------:R-:W-:Y:S01]  /*7220*/  STL [R1+0x140], R188 ;  /* 0x000140bc01007387 */ /* 0x000fe20000100800 */
[----:B------:R-:W-:-:S02]  /*7230*/  IADD3 R191, P5, R15, R192, RZ ;  /* 0x000000c00fbf7210 */ /* 0x000fc40007fbe0ff */
[-C--:B------:R-:W-:Y:S01]  /*7240*/  LEA.HI.X.SX32 R204, R204, R17.reuse, 0x1, P0 ;  /* 0x00000011cccc7211 */ /* 0x080fe200000f0eff */
[----:B------:R-:W-:Y:S01]  /*7250*/  STL [R1+0x13c], R7 ;  /* 0x00013c0701007387 */ /* 0x000fe20000100800 */
[-C--:B------:R-:W-:Y:S02]  /*7260*/  LEA.HI.X.SX32 R190, R190, R17.reuse, 0x1, P3 ;  /* 0x00000011bebe7211 */ /* 0x080fe400018f0eff */
[----:B------:R-:W-:Y:S01]  /*7270*/  LEA.HI.X.SX32 R180, R180, R17, 0x1, P1 ;  /* 0x00000011b4b47211 */ /* 0x000fe200008f0eff */
[----:B------:R-:W-:Y:S01]  /*7280*/  STL [R1+0x138], R6 ;  /* 0x0001380601007387 */ /* 0x000fe20000100800 */
[C---:B------:R-:W-:Y:S02]  /*7290*/  IADD3 R198, P4, R15.reuse, R200, RZ ;  /* 0x000000c80fc67210 */ /* 0x040fe40007f9e0ff */
[C---:B------:R-:W-:Y:S01]  /*72a0*/  IADD3 R174, P0, R15.reuse, R176, RZ ;  /* 0x000000b00fae7210 */ /* 0x040fe20007f1e0ff */
[----:B------:R-:W-:Y:S01]  /*72b0*/  STL [R1+0x134], R5 ;  /* 0x0001340501007387 */ /* 0x000fe20000100800 */
[----:B------:R-:W-:-:S02]  /*72c0*/  IADD3 R158, P3, R15, R160, RZ ;  /* 0x000000a00f9e7210 */ /* 0x000fc40007f7e0ff */
[-C--:B------:R-:W-:Y:S01]  /*72d0*/  LEA.HI.X.SX32 R184, R184, R17.reuse, 0x1, P2 ;  /* 0x00000011b8b87211 */ /* 0x080fe200010f0eff */
[----:B------:R-:W-:Y:S01]  /*72e0*/  STL [R1+0x130], R4 ;  /* 0x0001300401007387 */ /* 0x000fe20000100800 */
[C---:B------:R-:W-:Y:S02]  /*72f0*/  IADD3 R55, P1, R15.reuse, R152, RZ ;  /* 0x000000980f377210 */ /* 0x040fe40007f3e0ff */
[-C--:B------:R-:W-:Y:S01]  /*7300*/  LEA.HI.X.SX32 R196, R196, R17.reuse, 0x1, P6 ;  /* 0x00000011c4c47211 */ /* 0x080fe200030f0eff */
[----:B------:R-:W-:Y:S01]  /*7310*/  STL [R1+0x12c], R3 ;  /* 0x00012c0301007387 */ /* 0x000fe20000100800 */
[C---:B------:R-:W-:Y:S02]  /*7320*/  IADD3 R154, P2, R15.reuse, R156, RZ ;  /* 0x0000009c0f9a7210 */ /* 0x040fe40007f5e0ff */
[----:B------:R-:W-:Y:S01]  /*7330*/  IADD3 R166, P6, R15, R168, RZ ;  /* 0x000000a80fa67210 */ /* 0x000fe20007fde0ff */
[----:B------:R-:W-:Y:S01]  /*7340*/  STL [R1+0x128], R2 ;  /* 0x0001280201007387 */ /* 0x000fe20000100800 */
[----:B------:R-:W-:-:S02]  /*7350*/  LEA.HI.X.SX32 R192, R192, R17, 0x1, P5 ;  /* 0x00000011c0c07211 */ /* 0x000fc400028f0eff */
[C---:B------:R-:W-:Y:S01]  /*7360*/  IADD3 R162, P5, R15.reuse, R164, RZ ;  /* 0x000000a40fa27210 */ /* 0x040fe20007fbe0ff */
[----:B------:R1:W-:Y:S01]  /*7370*/  STL [R1+0x124], R0 ;  /* 0x0001240001007387 */ /* 0x0003e20000100800 */
[-C--:B------:R-:W-:Y:S02]  /*7380*/  LEA.HI.X.SX32 R200, R200, R17.reuse, 0x1, P4 ;  /* 0x00000011c8c87211 */ /* 0x080fe400020f0eff */
[-C--:B------:R-:W-:Y:S02]  /*7390*/  LEA.HI.X.SX32 R176, R176, R17.reuse, 0x1, P0 ;  /* 0x00000011b0b07211 */ /* 0x080fe400000f0eff */
[-C--:B------:R-:W-:Y:S02]  /*73a0*/  LEA.HI.X.SX32 R160, R160, R17.reuse, 0x1, P3 ;  /* 0x00000011a0a07211 */ /* 0x080fe400018f0eff */
[----:B------:R-:W-:Y:S02]  /*73b0*/  LEA.HI.X.SX32 R152, R152, R17, 0x1, P1 ;  /* 0x0000001198987211 */ /* 0x000fe400008f0eff */
[----:B------:R-:W-:-:S02]  /*73c0*/  IADD3 R170, P4, R15, R172, RZ ;  /* 0x000000ac0faa7210 */ /* 0x000fc40007f9e0ff */
[----:B------:R-:W-:Y:S02]  /*73d0*/  LEA.HI.X.SX32 R156, R156, R17, 0x1, P2 ;  /* 0x000000119c9c7211 */ /* 0x000fe400010f0eff */
[----:B------:R-:W-:Y:S02]  /*73e0*/  SHF.R.S32.HI R26, RZ, 0x1f, R16 ;  /* 0x0000001fff1a7819 */ /* 0x000fe40000011410 */
[CC--:B------:R-:W-:Y:S02]  /*73f0*/  IADD3 R183, P1, R10.reuse, R16.reuse, RZ ;  /* 0x000000100ab77210 */ /* 0x0c0fe40007f3e0ff */
[----:B------:R-:W-:Y:S02]  /*7400*/  IADD3 R185, P0, R11, R16, RZ ;  /* 0x000000100bb97210 */ /* 0x000fe40007f1e0ff */
[----:B------:R-:W-:Y:S01]  /*7410*/  SHF.R.S32.HI R52, RZ, 0x1f, R14 ;  /* 0x0000001fff347819 */ /* 0x000fe2000001140e */
[----:B------:R-:W-:Y:S01]  /*7420*/  STL [R1+0x148], R183 ;  /* 0x000148b701007387 */ /* 0x000fe20000100800 */
[----:B------:R-:W-:-:S02]  /*7430*/  IADD3 R53, P3, R10, R14, RZ ;  /* 0x0000000e0a357210 */ /* 0x000fc40007f7e0ff */
[----:B------:R-:W-:Y:S01]  /*7440*/  SHF.R.S32.HI R27, RZ, 0x1f, R10 ;  /* 0x0000001fff1b7819 */ /* 0x000fe2000001140a */
[----:B------:R-:W-:Y:S01]  /*7450*/  STL [R1+0x14c], R185 ;  /* 0x00014cb901007387 */ /* 0x000fe20000100800 */
[-C--:B------:R-:W-:Y:S02]  /*7460*/  LEA.HI.X.SX32 R168, R168, R17.reuse, 0x1, P6 ;  /* 0x00000011a8a87211 */ /* 0x080fe400030f0eff */
[----:B------:R-:W-:Y:S01]  /*7470*/  IADD3 R51, P2, R11, R14, RZ ;  /* 0x0000000e0b337210 */ /* 0x000fe20007f5e0ff */
[--C-:B------:R-:W-:Y:S01]  /*7480*/  IMAD.X R54, R27, 0x1, R52.reuse, P3 ;  /* 0x000000011b367824 */ /* 0x100fe200018e0634 */
[----:B------:R-:W-:Y:S01]  /*7490*/  SHF.R.S32.HI R16, RZ, 0x1f, R11 ;  /* 0x0000001fff107819 */ /* 0x000fe2000001140b */
[----:B------:R-:W4:Y:S01]  /*74a0*/  LDL.LU R163, [R1+0x14] ;  /* 0x0000140001a37983 */ /* 0x000f220000300800 */
[----:B------:R-:W-:Y:S02]  /*74b0*/  LEA.HI.X.SX32 R164, R164, R17, 0x1, P5 ;  /* 0x00000011a4a47211 */ /* 0x000fe400028f0eff */
[----:B------:R-:W-:Y:S01]  /*74c0*/  SHF.R.S32.HI R48, RZ, 0x1f, R13 ;  /* 0x0000001fff307819 */ /* 0x000fe2000001140d */
[----:B------:R-:W-:Y:S01]  /*74d0*/  IMAD.X R52, R16, 0x1, R52, P2 ;  /* 0x0000000110347824 */ /* 0x000fe200010e0634 */
[----:B------:R-:W-:-:S02]  /*74e0*/  IADD3 R49, P6, R10, R13, RZ ;  /* 0x0000000d0a317210 */ /* 0x000fc40007fde0ff */
[----:B------:R-:W-:Y:S02]  /*74f0*/  IADD3 R47, P5, R11, R13, RZ ;  /* 0x0000000d0b2f7210 */ /* 0x000fe40007fbe0ff */
[----:B------:R-:W-:Y:S01]  /*7500*/  LEA.HI.X.SX32 R172, R172, R17, 0x1, P4 ;  /* 0x00000011acac7211 */ /* 0x000fe200020f0eff */
[--C-:B------:R-:W-:Y:S01]  /*7510*/  IMAD.X R50, R27, 0x1, R48.reuse, P6 ;  /* 0x000000011b327824 */ /* 0x100fe200030e0630 */
[----:B------:R-:W-:Y:S01]  /*7520*/  SHF.R.S32.HI R44, RZ, 0x1f, R153 ;  /* 0x0000001fff2c7819 */ /* 0x000fe20000011499 */
[----:B------:R-:W-:Y:S01]  /*7530*/  IMAD.X R48, R16, 0x1, R48, P5 ;  /* 0x0000000110307824 */ /* 0x000fe200028e0630 */
[-C--:B------:R-:W-:Y:S02]  /*7540*/  IADD3 R45, P4, R10, R153.reuse, RZ ;  /* 0x000000990a2d7210 */ /* 0x080fe40007f9e0ff */
[----:B------:R-:W-:Y:S02]  /*7550*/  IADD3 R43, P3, R11, R153, RZ ;  /* 0x000000990b2b7210 */ /* 0x000fe40007f7e0ff */
[----:B------:R-:W-:-:S02]  /*7560*/  SHF.R.S32.HI R40, RZ, 0x1f, R157 ;  /* 0x0000001fff287819 */ /* 0x000fc4000001149d */
[CC--:B------:R-:W-:Y:S02]  /*7570*/  IADD3 R41, P2, R10.reuse, R157.reuse, RZ ;  /* 0x0000009d0a297210 */ /* 0x0c0fe40007f5e0ff */
[----:B------:R-:W-:Y:S02]  /*7580*/  IADD3 R39, P6, R11, R157, RZ ;  /* 0x0000009d0b277210 */ /* 0x000fe40007fde0ff */
[----:B------:R-:W-:Y:S01]  /*7590*/  SHF.R.S32.HI R36, RZ, 0x1f, R161 ;  /* 0x0000001fff247819 */ /* 0x000fe200000114a1 */
[C-C-:B------:R-:W-:Y:S01]  /*75a0*/  IMAD.X R42, R27.reuse, 0x1, R40.reuse, P2 ;  /* 0x000000011b2a7824 */ /* 0x140fe200010e0628 */
[-C--:B------:R-:W-:Y:S01]  /*75b0*/  IADD3 R37, P5, R10, R161.reuse, RZ ;  /* 0x000000a10a257210 */ /* 0x080fe20007fbe0ff */
[C---:B------:R-:W-:Y:S01]  /*75c0*/  IMAD.X R40, R16.reuse, 0x1, R40, P6 ;  /* 0x0000000110287824 */ /* 0x040fe200030e0628 */
[----:B------:R-:W-:Y:S01]  /*75d0*/  IADD3.X R46, R27, R44, RZ, P4, !PT ;  /* 0x0000002c1b2e7210 */ /* 0x000fe200027fe4ff */
[----:B------:R-:W-:Y:S01]  /*75e0*/  IMAD.X R44, R16, 0x1, R44, P3 ;  /* 0x00000001102c7824 */ /* 0x000fe200018e062c */
[----:B------:R-:W-:Y:S01]  /*75f0*/  IADD3 R35, P4, R11, R161, RZ ;  /* 0x000000a10b237210 */ /* 0x000fe20007f9e0ff */
[----:B------:R-:W-:Y:S01]  /*7600*/  IMAD.X R38, R27, 0x1, R36, P5 ;  /* 0x000000011b267824 */ /* 0x000fe200028e0624 */
[----:B------:R-:W-:-:S02]  /*7610*/  SHF.R.S32.HI R18, RZ, 0x1f, R252 ;  /* 0x0000001fff127819 */ /* 0x000fc400000114fc */
[-C--:B------:R-:W-:Y:S01]  /*7620*/  IADD3 R20, P3, R10, R252.reuse, RZ ;  /* 0x000000fc0a147210 */ /* 0x080fe20007f7e0ff */
[----:B------:R-:W-:Y:S01]  /*7630*/  IMAD.X R36, R16, 0x1, R36, P4 ;  /* 0x0000000110247824 */ /* 0x000fe200020e0624 */
[----:B------:R-:W-:Y:S02]  /*7640*/  IADD3 R252, P2, R11, R252, RZ ;  /* 0x000000fc0bfc7210 */ /* 0x000fe40007f5e0ff */
[----:B------:R-:W-:Y:S02]  /*7650*/  SHF.R.S32.HI R249, RZ, 0x1f, R248 ;  /* 0x0000001ffff97819 */ /* 0x000fe400000114f8 */
[C---:B------:R-:W-:Y:S02]  /*7660*/  IADD3 R250, P6, R10.reuse, R248, RZ ;  /* 0x000000f80afa7210 */ /* 0x040fe40007fde0ff */
[----:B------:R-:W-:Y:S02]  /*7670*/  SHF.R.S32.HI R245, RZ, 0x1f, R244 ;  /* 0x0000001ffff57819 */ /* 0x000fe400000114f4 */
[----:B------:R-:W-:Y:S01]  /*7680*/  IADD3 R246, P4, R10, R244, RZ ;  /* 0x000000f40af67210 */ /* 0x000fe20007f9e0ff */
[C---:B------:R-:W-:Y:S01]  /*7690*/  IMAD.X R251, R27.reuse, 0x1, R249, P6 ;  /* 0x000000011bfb7824 */ /* 0x040fe200030e06f9 */
[----:B------:R-:W-:Y:S01]  /*76a0*/  IADD3.X R22, R27, R18, RZ, P3, !PT ;  /* 0x000000121b167210 */ /* 0x000fe20001ffe4ff */
[----:B------:R-:W-:Y:S01]  /*76b0*/  IMAD.X R18, R16, 0x1, R18, P2 ;  /* 0x0000000110127824 */ /* 0x000fe200010e0612 */
[----:B------:R-:W-:Y:S01]  /*76c0*/  IADD3 R244, P3, R11, R244, RZ ;  /* 0x000000f40bf47210 */ /* 0x000fe20007f7e0ff */
[----:B------:R-:W-:Y:S01]  /*76d0*/  IMAD.X R247, R27, 0x1, R245, P4 ;  /* 0x000000011bf77824 */ /* 0x000fe200020e06f5 */
[----:B------:R-:W-:-:S02]  /*76e0*/  IADD3 R248, P5, R11, R248, RZ ;  /* 0x000000f80bf87210 */ /* 0x000fc40007fbe0ff */
[----:B------:R-:W-:Y:S01]  /*76f0*/  SHF.R.S32.HI R241, RZ, 0x1f, R240 ;  /* 0x0000001ffff17819 */ /* 0x000fe200000114f0 */
[----:B------:R-:W-:Y:S01]  /*7700*/  IMAD.X R245, R16, 0x1, R245, P3 ;  /* 0x0000000110f57824 */ /* 0x000fe200018e06f5 */
[-C--:B------:R-:W-:Y:S01]  /*7710*/  IADD3 R242, P2, R10, R240.reuse, RZ ;  /* 0x000000f00af27210 */ /* 0x080fe20007f5e0ff */
[----:B------:R-:W-:Y:S01]  /*7720*/  IMAD.X R249, R16, 0x1, R249, P5 ;  /* 0x0000000110f97824 */ /* 0x000fe200028e06f9 */
[----:B------:R-:W-:Y:S02]  /*7730*/  IADD3 R240, P6, R11, R240, RZ ;  /* 0x000000f00bf07210 */ /* 0x000fe40007fde0ff */
[----:B------:R-:W-:Y:S02]  /*7740*/  SHF.R.S32.HI R232, RZ, 0x1f, R231 ;  /* 0x0000001fffe87819 */ /* 0x000fe400000114e7 */
[----:B------:R-:W-:Y:S02]  /*7750*/  IADD3 R233, P3, R10, R231, RZ ;  /* 0x000000e70ae97210 */ /* 0x000fe40007f7e0ff */
        /* <DEDUP_REMOVED lines=8> */
[----:B------:R-:W-:Y:S01]  /*77e0*/  SHF.R.S32.HI R228, RZ, 0x1f, R227 ;  /* 0x0000001fffe47819 */ /* 0x000fe200000114e3 */
[--C-:B------:R-:W-:Y:S01]  /*77f0*/  IMAD.X R239, R27, 0x1, R236.reuse, P5 ;  /* 0x000000011bef7824 */ /* 0x100fe200028e06ec */
[----:B------:R-:W-:Y:S01]  /*7800*/  IADD3 R229, P6, R10, R227, RZ ;  /* 0x000000e30ae57210 */ /* 0x000fe20007fde0ff */
[----:B------:R-:W-:Y:S01]  /*7810*/  IMAD.X R236, R16, 0x1, R236, P4 ;  /* 0x0000000110ec7824 */ /* 0x000fe200020e06ec */
[----:B------:R-:W-:Y:S02]  /*7820*/  SHF.R.S32.HI R220, RZ, 0x1f, R165 ;  /* 0x0000001fffdc7819 */ /* 0x000fe400000114a5 */
[----:B------:R-:W-:-:S02]  /*7830*/  IADD3 R221, P2, R10, R165, RZ ;  /* 0x000000a50add7210 */ /* 0x000fc40007f5e0ff */
[----:B------:R-:W-:Y:S02]  /*7840*/  IADD3.X R230, R27, R228, RZ, P6, !PT ;  /* 0x000000e41be67210 */ /* 0x000fe400037fe4ff */
[----:B------:R-:W-:Y:S01]  /*7850*/  IADD3 R219, P6, R11, R165, RZ ;  /* 0x000000a50bdb7210 */ /* 0x000fe20007fde0ff */
[--C-:B------:R-:W-:Y:S01]  /*7860*/  IMAD.X R222, R27, 0x1, R220.reuse, P2 ;  /* 0x000000011bde7824 */ /* 0x100fe200010e06dc */
[C---:B------:R-:W-:Y:S02]  /*7870*/  IADD3 R227, P5, R11.reuse, R227, RZ ;  /* 0x000000e30be37210 */ /* 0x040fe40007fbe0ff */
[----:B------:R-:W-:Y:S01]  /*7880*/  SHF.R.S32.HI R224, RZ, 0x1f, R223 ;  /* 0x0000001fffe07819 */ /* 0x000fe200000114df */
[----:B------:R-:W-:Y:S01]  /*7890*/  IMAD.X R220, R16, 0x1, R220, P6 ;  /* 0x0000000110dc7824 */ /* 0x000fe200030e06dc */
[-C--:B------:R-:W-:Y:S01]  /*78a0*/  IADD3 R225, P4, R10, R223.reuse, RZ ;  /* 0x000000df0ae17210 */ /* 0x080fe20007f9e0ff */
[----:B------:R-:W-:Y:S01]  /*78b0*/  IMAD.X R228, R16, 0x1, R228, P5 ;  /* 0x0000000110e47824 */ /* 0x000fe200028e06e4 */
[----:B------:R-:W-:-:S02]  /*78c0*/  IADD3 R223, P3, R11, R223, RZ ;  /* 0x000000df0bdf7210 */ /* 0x000fc40007f7e0ff */
[----:B------:R-:W-:Y:S01]  /*78d0*/  SHF.R.S32.HI R14, RZ, 0x1f, R177 ;  /* 0x0000001fff0e7819 */ /* 0x000fe200000114b1 */
[C-C-:B------:R-:W-:Y:S01]  /*78e0*/  IMAD.X R226, R27.reuse, 0x1, R224.reuse, P4 ;  /* 0x000000011be27824 */ /* 0x140fe200020e06e0 */
[----:B------:R-:W-:Y:S01]  /*78f0*/  IADD3 R209, P6, R10, R177, RZ ;  /* 0x000000b10ad17210 */ /* 0x000fe20007fde0ff */
[----:B------:R-:W-:Y:S01]  /*7900*/  IMAD.X R224, R16, 0x1, R224, P3 ;  /* 0x0000000110e07824 */ /* 0x000fe200018e06e0 */
[----:B------:R-:W-:Y:S02]  /*7910*/  SHF.R.S32.HI R216, RZ, 0x1f, R169 ;  /* 0x0000001fffd87819 */ /* 0x000fe400000114a9 */
[-C--:B------:R-:W-:Y:S01]  /*7920*/  IADD3 R217, P5, R10, R169.reuse, RZ ;  /* 0x000000a90ad97210 */ /* 0x080fe20007fbe0ff */
[----:B-1----:R-:W-:Y:S01]  /*7930*/  IMAD.X R0, R27, 0x1, R14, P6 ;  /* 0x000000011b007824 */ /* 0x002fe200030e060e */
[----:B------:R-:W-:Y:S02]  /*7940*/  IADD3 R215, P4, R11, R169, RZ ;  /* 0x000000a90bd77210 */ /* 0x000fe40007f9e0ff */
[----:B------:R-:W-:-:S02]  /*7950*/  IADD3.X R218, R27, R216, RZ, P5, !PT ;  /* 0x000000d81bda7210 */ /* 0x000fc40002ffe4ff */
[----:B------:R-:W-:Y:S01]  /*7960*/  SHF.R.S32.HI R238, RZ, 0x1f, R173 ;  /* 0x0000001fffee7819 */ /* 0x000fe200000114ad */
[----:B------:R-:W-:Y:S01]  /*7970*/  IMAD.X R216, R16, 0x1, R216, P4 ;  /* 0x0000000110d87824 */ /* 0x000fe200020e06d8 */
[C---:B------:R-:W-:Y:S02]  /*7980*/  IADD3 R213, P3, R10.reuse, R173, RZ ;  /* 0x000000ad0ad57210 */ /* 0x040fe40007f7e0ff */
[----:B------:R-:W-:Y:S02]  /*7990*/  SHF.R.S32.HI R17, RZ, 0x1f, R181 ;  /* 0x0000001fff117819 */ /* 0x000fe400000114b5 */
[----:B------:R-:W-:Y:S01]  /*79a0*/  IADD3 R205, P4, R10, R181, RZ ;  /* 0x000000b50acd7210 */ /* 0x000fe20007f9e0ff */
[----:B------:R1:W-:Y:S01]  /*79b0*/  STL [R1+0xdc], R0 ;  /* 0x0000dc0001007387 */ /* 0x0003e20000100800 */
[----:B------:R-:W-:Y:S01]  /*79c0*/  IADD3 R199, P6, R11, R193, RZ ;  /* 0x000000c10bc77210 */ /* 0x000fe20007fde0ff */
[----:B------:R-:W-:Y:S01]  /*79d0*/  IMAD.X R214, R27, 0x1, R238, P3 ;  /* 0x000000011bd67824 */ /* 0x000fe200018e06ee */
[----:B------:R-:W-:-:S02]  /*79e0*/  IADD3 R211, P2, R11, R173, RZ ;  /* 0x000000ad0bd37210 */ /* 0x000fc40007f5e0ff */
[----:B------:R-:W-:Y:S01]  /*79f0*/  IADD3 R203, P3, R11, R181, RZ ;  /* 0x000000b50bcb7210 */ /* 0x000fe20007f7e0ff */
[----:B------:R-:W-:Y:S01]  /*7a00*/  STL [R1+0x154], R199 ;  /* 0x000154c701007387 */ /* 0x000fe20000100800 */
[----:B------:R-:W-:Y:S01]  /*7a10*/  SHF.R.S32.HI R13, RZ, 0x1f, R193 ;  /* 0x0000001fff0d7819 */ /* 0x000fe200000114c1 */
[----:B------:R-:W-:Y:S01]  /*7a20*/  IMAD.X R238, R16, 0x1, R238, P2 ;  /* 0x0000000110ee7824 */ /* 0x000fe200010e06ee */
[----:B------:R-:W-:Y:S01]  /*7a30*/  IADD3 R201, P2, R10, R193, RZ ;  /* 0x000000c10ac97210 */ /* 0x000fe20007f5e0ff */
[----:B------:R-:W4:Y:S01]  /*7a40*/  LDL.LU R167, [R1+0x18] ;  /* 0x0000180001a77983 */ /* 0x000f220000300800 */
[----:B-1----:R-:W-:Y:S02]  /*7a50*/  IADD3.X R0, R27, R17, RZ, P4, !PT ;  /* 0x000000111b007210 */ /* 0x002fe400027fe4ff */
[----:B------:R-:W-:-:S03]  /*7a60*/  IADD3 R207, P5, R11, R177, RZ ;  /* 0x000000b10bcf7210 */ /* 0x000fc60007fbe0ff */
[----:B------:R1:W-:Y:S04]  /*7a70*/  STL [R1+0xe0], R0 ;  /* 0x0000e00001007387 */ /* 0x0003e80000100800 */
[----:B------:R-:W4:Y:S01]  /*7a80*/  LDL.LU R171, [R1+0x1c] ;  /* 0x00001c0001ab7983 */ /* 0x000f220000300800 */
[----:B-1----:R-:W-:-:S05]  /*7a90*/  IMAD.X R0, R16, 0x1, R17, P3 ;  /* 0x0000000110007824 */ /* 0x002fca00018e0611 */
[----:B------:R1:W-:Y:S01]  /*7aa0*/  STL [R1+0xe4], R0 ;  /* 0x0000e40001007387 */ /* 0x0003e20000100800 */
[----:B------:R-:W-:Y:S02]  /*7ab0*/  IMAD.X R199, R16, 0x1, R14, P5 ;  /* 0x0000000110c77824 */ /* 0x000fe400028e060e */
[----:B-1----:R-:W-:-:S05]  /*7ac0*/  IMAD.X R0, R27, 0x1, R13, P2 ;  /* 0x000000011b007824 */ /* 0x002fca00010e060d */
[----:B------:R1:W-:Y:S01]  /*7ad0*/  STL [R1+0xe8], R0 ;  /* 0x0000e80001007387 */ /* 0x0003e20000100800 */
[----:B---3--:R-:W-:Y:S02]  /*7ae0*/  SHF.R.S32.HI R14, RZ, 0x1f, R175 ;  /* 0x0000001fff0e7819 */ /* 0x008fe400000114af */
[-C--:B------:R-:W-:Y:S02]  /*7af0*/  IADD3 R193, P3, R10, R175.reuse, RZ ;  /* 0x000000af0ac17210 */ /* 0x080fe40007f7e0ff */
[----:B------:R-:W-:Y:S02]  /*7b00*/  IADD3 R17, P2, R11, R175, RZ ;  /* 0x000000af0b117210 */ /* 0x000fe40007f5e0ff */
[----:B------:R-:W3:Y:S01]  /*7b10*/  LDL.LU R175, [R1+0x20] ;  /* 0x0000200001af7983 */ /* 0x000ee20000300800 */
[----:B-1----:R-:W-:Y:S01]  /*7b20*/  IMAD.X R0, R16, 0x1, R13, P6 ;  /* 0x0000000110007824 */ /* 0x002fe200030e060d */
[----:B--2---:R-:W-:Y:S02]  /*7b30*/  SHF.R.S32.HI R15, RZ, 0x1f, R195 ;  /* 0x0000001fff0f7819 */ /* 0x004fe400000114c3 */
[----:B------:R-:W-:-:S02]  /*7b40*/  IADD3 R197, P5, R10, R195, RZ ;  /* 0x000000c30ac57210 */ /* 0x000fc40007fbe0ff */
[----:B------:R1:W-:Y:S01]  /*7b50*/  STL [R1+0xec], R0 ;  /* 0x0000ec0001007387 */ /* 0x0003e20000100800 */
[----:B------:R-:W-:Y:S02]  /*7b60*/  IADD3 R195, P4, R11, R195, RZ ;  /* 0x000000c30bc37210 */ /* 0x000fe40007f9e0ff */
[----:B-1----:R-:W-:Y:S01]  /*7b70*/  IMAD.X R0, R27, 0x1, R15, P5 ;  /* 0x000000011b007824 */ /* 0x002fe200028e060f */
[----:B----4-:R-:W-:-:S04]  /*7b80*/  SHF.R.S32.HI R24, RZ, 0x1f, R179 ;  /* 0x0000001fff187819 */ /* 0x010fc800000114b3 */
[----:B------:R1:W-:Y:S01]  /*7b90*/  STL [R1+0xf0], R0 ;  /* 0x0000f00001007387 */ /* 0x0003e20000100800 */
[-C--:B------:R-:W-:Y:S02]  /*7ba0*/  IADD3 R19, P6, R10, R179.reuse, RZ ;  /* 0x000000b30a137210 */ /* 0x080fe40007fde0ff */
[----:B------:R-:W-:Y:S02]  /*7bb0*/  IADD3 R21, P5, R11, R179, RZ ;  /* 0x000000b30b157210 */ /* 0x000fe40007fbe0ff */
[----:B------:R-:W2:Y:S01]  /*7bc0*/  LDL.LU R179, [R1+0x24] ;  /* 0x0000240001b37983 */ /* 0x000ea20000300800 */
[----:B-1----:R-:W-:-:S05]  /*7bd0*/  IMAD.X R0, R16, 0x1, R15, P4 ;  /* 0x0000000110007824 */ /* 0x002fca00020e060f */
[----:B------:R1:W-:Y:S02]  /*7be0*/  STL [R1+0xf4], R0 ;  /* 0x0000f40001007387 */ /* 0x0003e40000100800 */
[----:B-1----:R-:W-:-:S05]  /*7bf0*/  IADD3.X R0, R27, R14, RZ, P3, !PT ;  /* 0x0000000e1b007210 */ /* 0x002fca0001ffe4ff */
[----:B------:R1:W-:Y:S01]  /*7c00*/  STL [R1+0xf8], R0 ;  /* 0x0000f80001007387 */ /* 0x0003e20000100800 */
[----:B------:R-:W-:-:S03]  /*7c10*/  SHF.R.S32.HI R13, RZ, 0x1f, R155 ;  /* 0x0000001fff0d7819 */ /* 0x000fc6000001149b */
[----:B------:R-:W4:Y:S01]  /*7c20*/  LDL.LU R187, [R1+0x28] ;  /* 0x0000280001bb7983 */ /* 0x000f220000300800 */
[----:B-1----:R-:W-:Y:S01]  /*7c30*/  IMAD.X R0, R16, 0x1, R14, P2 ;  /* 0x0000000110007824 */ /* 0x002fe200010e060e */
[----:B------:R-:W-:-:S04]  /*7c40*/  IADD3 R23, P4, R10, R155, RZ ;  /* 0x0000009b0a177210 */ /* 0x000fc80007f9e0ff */
[----:B------:R1:W-:Y:S01]  /*7c50*/  STL [R1+0xfc], R0 ;  /* 0x0000fc0001007387 */ /* 0x0003e20000100800 */
[--C-:B------:R-:W-:Y:S01]  /*7c60*/  IMAD.X R2, R16, 0x1, R24.reuse, P5 ;  /* 0x0000000110027824 */ /* 0x100fe200028e0618 */
[----:B------:R-:W-:Y:S01]  /*7c70*/  IADD3 R153, P3, R11, R155, RZ ;  /* 0x0000009b0b997210 */ /* 0x000fe20007f7e0ff */
[----:B-1----:R-:W-:Y:S01]  /*7c80*/  IMAD.X R0, R27, 0x1, R24, P6 ;  /* 0x000000011b007824 */ /* 0x002fe200030e0618 */
[----:B------:R-:W-:Y:S02]  /*7c90*/  SHF.R.S32.HI R15, RZ, 0x1f, R159 ;  /* 0x0000001fff0f7819 */ /* 0x000fe4000001149f */
[----:B------:R-:W-:Y:S02]  /*7ca0*/  SHF.L.U64.HI R212, R210, 0x2, R212 ;  /* 0x00000002d2d47819 */ /* 0x000fe400000102d4 */
[----:B------:R-:W-:Y:S01]  /*7cb0*/  SHF.L.U64.HI R208, R206, 0x2, R208 ;  /* 0x00000002ced07819 */ /* 0x000fe200000102d0 */
[----:B------:R1:W-:Y:S01]  /*7cc0*/  STL [R1+0x100], R0 ;  /* 0x0001000001007387 */ /* 0x0003e20000100800 */
[----:B------:R-:W-:-:S02]  /*7cd0*/  IADD3 R155, P2, R10, R159, RZ ;  /* 0x0000009f0a9b7210 */ /* 0x000fc40007f5e0ff */
[----:B------:R-:W-:Y:S01]  /*7ce0*/  SHF.L.U64.HI R204, R202, 0x2, R204 ;  /* 0x00000002cacc7819 */ /* 0x000fe200000102cc */
[----:B------:R1:W-:Y:S01]  /*7cf0*/  STL [R1+0x104], R2 ;  /* 0x0001040201007387 */ /* 0x0003e20000100800 */
[----:B------:R-:W-:Y:S02]  /*7d00*/  SHF.R.S32.HI R14, RZ, 0x1f, R163 ;  /* 0x0000001fff0e7819 */ /* 0x000fe400000114a3 */
[----:B------:R-:W-:Y:S02]  /*7d10*/  SHF.L.U64.HI R200, R198, 0x2, R200 ;  /* 0x00000002c6c87819 */ /* 0x000fe400000102c8 */
[----:B------:R-:W-:Y:S01]  /*7d20*/  SHF.L.U64.HI R196, R194, 0x2, R196 ;  /* 0x00000002c2c47819 */ /* 0x000fe200000102c4 */
[--C-:B-1----:R-:W-:Y:S01]  /*7d30*/  IMAD.X R0, R27, 0x1, R13.reuse, P4 ;  /* 0x000000011b007824 */ /* 0x102fe200020e060d */
[----:B------:R-:W-:Y:S02]  /*7d40*/  IADD3 R157, P6, R11, R159, RZ ;  /* 0x0000009f0b9d7210 */ /* 0x000fe40007fde0ff */
[----:B------:R-:W-:Y:S01]  /*7d50*/  SHF.L.U64.HI R192, R191, 0x2, R192 ;  /* 0x00000002bfc07819 */ /* 0x000fe200000102c0 */
[----:B------:R-:W-:Y:S01]  /*7d60*/  IMAD.X R2, R16, 0x1, R13, P3 ;  /* 0x0000000110027824 */ /* 0x000fe200018e060d */
[----:B------:R1:W-:Y:S01]  /*7d70*/  STL [R1+0x108], R0 ;  /* 0x0001080001007387 */ /* 0x0003e20000100800 */
[----:B------:R-:W-:-:S02]  /*7d80*/  IADD3 R159, P5, R10, R163, RZ ;  /* 0x000000a30a9f7210 */ /* 0x000fc40007fbe0ff */
[----:B------:R-:W-:Y:S01]  /*7d90*/  SHF.L.U64.HI R190, R186, 0x2, R190 ;  /* 0x00000002babe7819 */ /* 0x000fe200000102be */
[----:B------:R1:W-:Y:S01]  /*7da0*/  STL [R1+0x10c], R2 ;  /* 0x00010c0201007387 */ /* 0x0003e20000100800 */
[----:B------:R-:W-:Y:S02]  /*7db0*/  SHF.L.U64.HI R184, R182, 0x2, R184 ;  /* 0x00000002b6b87819 */ /* 0x000fe400000102b8 */
[----:B------:R-:W-:Y:S02]  /*7dc0*/  SHF.L.U64.HI R180, R178, 0x2, R180 ;  /* 0x00000002b2b47819 */ /* 0x000fe400000102b4 */
[----:B------:R-:W-:Y:S02]  /*7dd0*/  SHF.L.U64.HI R176, R174, 0x2, R176 ;  /* 0x00000002aeb07819 */ /* 0x000fe400000102b0 */
[----:B------:R-:W-:Y:S02]  /*7de0*/  SHF.L.U64.HI R160, R158, 0x2, R160 ;  /* 0x000000029ea07819 */ /* 0x000fe400000102a0 */
[----:B------:R-:W-:-:S02]  /*7df0*/  SHF.L.U64.HI R156, R154, 0x2, R156 ;  /* 0x000000029a9c7819 */ /* 0x000fc4000001029c */
[----:B------:R-:W-:Y:S01]  /*7e00*/  SHF.L.U64.HI R152, R55, 0x2, R152 ;  /* 0x0000000237987819 */ /* 0x000fe20000010298 */
[C---:B------:R-:W-:Y:S01]  /*7e10*/  IMAD.X R3, R27.reuse, 0x1, R26, P1 ;  /* 0x000000011b037824 */ /* 0x040fe200008e061a */
[----:B-1----:R-:W-:Y:S01]  /*7e20*/  IADD3.X R0, R27, R15, RZ, P2, !PT ;  /* 0x0000000f1b007210 */ /* 0x002fe200017fe4ff */
[----:B------:R-:W-:Y:S01]  /*7e30*/  IMAD.X R2, R16, 0x1, R15, P6 ;  /* 0x0000000110027824 */ /* 0x000fe200030e060f */
[----:B------:R-:W-:Y:S01]  /*7e40*/  IADD3 R161, P4, R11, R163, RZ ;  /* 0x000000a30ba17210 */ /* 0x000fe20007f9e0ff */
[----:B------:R-:W1:Y:S02]  /*7e50*/  LDC.64 R24, c[0x0][0x210] ;  /* 0x00008400ff187b82 */ /* 0x000e640000000a00 */
[----:B------:R1:W-:Y:S04]  /*7e60*/  STL [R1+0x110], R0 ;  /* 0x0001100001007387 */ /* 0x0003e80000100800 */
[----:B------:R1:W-:Y:S02]  /*7e70*/  STL [R1+0x114], R2 ;  /* 0x0001140201007387 */ /* 0x0003e40000100800 */
[----:B-1----:R-:W-:-:S02]  /*7e80*/  IMAD.X R0, R27, 0x1, R14, P5 ;  /* 0x000000011b007824 */ /* 0x002fc400028e060e */
[----:B------:R-:W-:-:S03]  /*7e90*/  IMAD.X R2, R16, 0x1, R14, P4 ;  /* 0x0000000110027824 */ /* 0x000fc600020e060e */
[----:B------:R1:W-:Y:S01]  /*7ea0*/  STL [R1+0x118], R0 ;  /* 0x0001180001007387 */ /* 0x0003e20000100800 */
[----:B------:R-:W-:Y:S01]  /*7eb0*/  IMAD.SHL.U32 R210, R210, 0x4, RZ ;  /* 0x00000004d2d27824 */ /* 0x000fe200078e00ff */
[----:B------:R-:W-:Y:S01]  /*7ec0*/  SHF.L.U32 R206, R206, 0x2, RZ ;  /* 0x00000002cece7819 */ /* 0x000fe200000006ff */
[----:B------:R-:W-:Y:S01]  /*7ed0*/  IMAD.SHL.U32 R202, R202, 0x4, RZ ;  /* 0x00000004caca7824 */ /* 0x000fe200078e00ff */
[----:B------:R-:W-:Y:S01]  /*7ee0*/  STL [R1+0x11c], R2 ;  /* 0x00011c0201007387 */ /* 0x000fe20000100800 */
[----:B------:R-:W-:Y:S02]  /*7ef0*/  IMAD.SHL.U32 R198, R198, 0x4, RZ ;  /* 0x00000004c6c67824 */ /* 0x000fe400078e00ff */
[----:B------:R-:W-:Y:S02]  /*7f00*/  IMAD.SHL.U32 R194, R194, 0x4, RZ ;  /* 0x00000004c2c27824 */ /* 0x000fe400078e00ff */
[----:B------:R-:W-:Y:S02]  /*7f10*/  IMAD.SHL.U32 R191, R191, 0x4, RZ ;  /* 0x00000004bfbf7824 */ /* 0x000fe400078e00ff */
[----:B------:R-:W-:Y:S01]  /*7f20*/  IMAD.SHL.U32 R186, R186, 0x4, RZ ;  /* 0x00000004baba7824 */ /* 0x000fe200078e00ff */
[----:B------:R-:W-:Y:S01]  /*7f30*/  SHF.L.U32 R182, R182, 0x2, RZ ;  /* 0x00000002b6b67819 */ /* 0x000fe200000006ff */
[----:B------:R-:W-:Y:S01]  /*7f40*/  IMAD.SHL.U32 R178, R178, 0x4, RZ ;  /* 0x00000004b2b27824 */ /* 0x000fe200078e00ff */
[----:B------:R-:W-:Y:S01]  /*7f50*/  SHF.L.U64.HI R172, R170, 0x2, R172 ;  /* 0x00000002aaac7819 */ /* 0x000fe200000102ac */
[----:B------:R-:W-:Y:S01]  /*7f60*/  IMAD.SHL.U32 R174, R174, 0x4, RZ ;  /* 0x00000004aeae7824 */ /* 0x000fe200078e00ff */
[----:B------:R-:W-:Y:S01]  /*7f70*/  SHF.L.U64.HI R168, R166, 0x2, R168 ;  /* 0x00000002a6a87819 */ /* 0x000fe200000102a8 */
[----:B------:R-:W-:Y:S01]  /*7f80*/  IMAD.SHL.U32 R170, R170, 0x4, RZ ;  /* 0x00000004aaaa7824 */ /* 0x000fe200078e00ff */
[----:B------:R-:W-:Y:S01]  /*7f90*/  SHF.L.U64.HI R164, R162, 0x2, R164 ;  /* 0x00000002a2a47819 */ /* 0x000fe200000102a4 */
[----:B------:R-:W-:Y:S01]  /*7fa0*/  IMAD.SHL.U32 R166, R166, 0x4, RZ ;  /* 0x00000004a6a67824 */ /* 0x000fe200078e00ff */
[----:B------:R-:W-:Y:S01]  /*7fb0*/  SHF.L.U32 R158, R158, 0x2, RZ ;  /* 0x000000029e9e7819 */ /* 0x000fe200000006ff */
[----:B------:R-:W-:Y:S01]  /*7fc0*/  IMAD.SHL.U32 R162, R162, 0x4, RZ ;  /* 0x00000004a2a27824 */ /* 0x000fe200078e00ff */
[----:B------:R-:W-:-:S02]  /*7fd0*/  SHF.L.U64.HI R22, R20, 0x2, R22 ;  /* 0x0000000214167819 */ /* 0x000fc40000010216 */
[----:B------:R-:W-:Y:S02]  /*7fe0*/  SHF.R.S32.HI R28, RZ, 0x1f, R167 ;  /* 0x0000001fff1c7819 */ /* 0x000fe400000114a7 */
[-C--:B------:R-:W-:Y:S01]  /*7ff0*/  IADD3 R163, P3, R10, R167.reuse, RZ ;  /* 0x000000a70aa37210 */ /* 0x080fe20007f7e0ff */
[----:B------:R-:W-:Y:S01]  /*8000*/  IMAD.SHL.U32 R154, R154, 0x4, RZ ;  /* 0x000000049a9a7824 */ /* 0x000fe200078e00ff */
[----:B------:R-:W-:Y:S01]  /*8010*/  SHF.L.U64.HI R18, R252, 0x2, R18 ;  /* 0x00000002fc127819 */ /* 0x000fe20000010212 */
[----:B------:R-:W4:Y:S02]  /*8020*/  LDC.64 R14, c[0x0][0x218] ;  /* 0x00008600ff0e7b82 */ /* 0x000f240000000a00 */
[----:B-1----:R-:W-:Y:S02]  /*8030*/  IMAD.X R0, R27, 0x1, R28, P3 ;  /* 0x000000011b007824 */ /* 0x002fe400018e061c */
[----:B------:R-:W-:Y:S01]  /*8040*/  IMAD.SHL.U32 R20, R20, 0x4, RZ ;  /* 0x0000000414147824 */ /* 0x000fe200078e00ff */
[----:B------:R-:W-:-:S02]  /*8050*/  IADD3 R165, P2, R11, R167, RZ ;  /* 0x000000a70ba57210 */ /* 0x000fc40007f5e0ff */
[----:B------:R-:W-:Y:S02]  /*8060*/  SHF.R.S32.HI R13, RZ, 0x1f, R171 ;  /* 0x0000001fff0d7819 */ /* 0x000fe400000114ab */
[----:B---3--:R-:W-:-:S05]  /*8070*/  IADD3 R173, P3, R11, R175, RZ ;  /* 0x000000af0bad7210 */ /* 0x008fca0007f7e0ff */
[----:B------:R-:W-:Y:S04]  /*8080*/  STL [R1+0x150], R173 ;  /* 0x000150ad01007387 */ /* 0x000fe80000100800 */
        /* <DEDUP_REMOVED lines=29> */
[----:B------:R1:W-:Y:S04]  /*8260*/  STL [R1+0x68], R156 ;  /* 0x0000689c01007387 */ /* 0x0003e80000100800 */
[----:B------:R3:W-:Y:S04]  /*8270*/  STL [R1+0x64], R154 ;  /* 0x0000649a01007387 */ /* 0x0007e80000100800 */
[----:B------:R2:W-:Y:S01]  /*8280*/  STL [R1+0x60], R152 ;  /* 0x0000609801007387 */ /* 0x0005e20000100800 */
[----:B-1----:R-:W-:Y:S01]  /*8290*/  IMAD.SHL.U32 R156, R55, 0x4, RZ ;  /* 0x00000004379c7824 */ /* 0x002fe200078e00ff */
[----:B---3--:R-:W-:-:S04]  /*82a0*/  SHF.L.U64.HI R154, R53, 0x2, R54 ;  /* 0x00000002359a7819 */ /* 0x008fc80000010236 */
[----:B------:R1:W-:Y:S01]  /*82b0*/  STL [R1+0x5c], R156 ;  /* 0x00005c9c01007387 */ /* 0x0003e20000100800 */
[----:B--2---:R-:W-:-:S03]  /*82c0*/  IMAD.SHL.U32 R152, R53, 0x4, RZ ;  /* 0x0000000435987824 */ /* 0x004fc600078e00ff */
[----:B------:R2:W-:Y:S04]  /*82d0*/  STL [R1+0x58], R154 ;  /* 0x0000589a01007387 */ /* 0x0005e80000100800 */
[----:B------:R3:W-:Y:S01]  /*82e0*/  STL [R1+0x54], R152 ;  /* 0x0000549801007387 */ /* 0x0007e20000100800 */
[C---:B-1----:R-:W-:Y:S01]  /*82f0*/  SHF.L.U64.HI R156, R51.reuse, 0x2, R52 ;  /* 0x00000002339c7819 */ /* 0x042fe20000010234 */
[----:B--2---:R-:W-:-:S04]  /*8300*/  IMAD.SHL.U32 R154, R51, 0x4, RZ ;  /* 0x00000004339a7824 */ /* 0x004fc800078e00ff */
[----:B------:R1:W-:Y:S01]  /*8310*/  STL [R1+0x50], R156 ;  /* 0x0000509c01007387 */ /* 0x0003e20000100800 */
[----:B---3--:R-:W-:-:S03]  /*8320*/  SHF.L.U64.HI R152, R49, 0x2, R50 ;  /* 0x0000000231987819 */ /* 0x008fc60000010232 */
[----:B------:R2:W-:Y:S04]  /*8330*/  STL [R1+0x4c], R154 ;  /* 0x00004c9a01007387 */ /* 0x0005e80000100800 */
[----:B------:R3:W-:Y:S01]  /*8340*/  STL [R1+0x48], R152 ;  /* 0x0000489801007387 */ /* 0x0007e20000100800 */
[----:B-1----:R-:W-:Y:S01]  /*8350*/  IMAD.SHL.U32 R156, R49, 0x4, RZ ;  /* 0x00000004319c7824 */ /* 0x002fe200078e00ff */
[----:B--2---:R-:W-:-:S04]  /*8360*/  SHF.L.U64.HI R154, R47, 0x2, R48 ;  /* 0x000000022f9a7819 */ /* 0x004fc80000010230 */
[----:B------:R1:W-:Y:S01]  /*8370*/  STL [R1+0x44], R156 ;  /* 0x0000449c01007387 */ /* 0x0003e20000100800 */
[----:B---3--:R-:W-:-:S03]  /*8380*/  SHF.L.U32 R152, R47, 0x2, RZ ;  /* 0x000000022f987819 */ /* 0x008fc600000006ff */
        /* <DEDUP_REMOVED lines=11> */
[----:B---3--:R-:W-:-:S03]  /*8440*/  IMAD.SHL.U32 R152, R41, 0x4, RZ ;  /* 0x0000000429987824 */ /* 0x008fc600078e00ff */
        /* <DEDUP_REMOVED lines=10> */
[----:B------:R-:W-:Y:S01]  /*84f0*/  STL [R1+0x14], R156 ;  /* 0x0000149c01007387 */ /* 0x000fe20000100800 */
[----:B---3--:R-:W-:-:S03]  /*8500*/  SHF.L.U32 R152, R35, 0x2, RZ ;  /* 0x0000000223987819 */ /* 0x008fc600000006ff */
[----:B------:R-:W-:Y:S04]  /*8510*/  STL [R1+0x10], R154 ;  /* 0x0000109a01007387 */ /* 0x000fe80000100800 */
[----:B------:R-:W-:Y:S04]  /*8520*/  STL [R1+0xc], R152 ;  /* 0x00000c9801007387 */ /* 0x000fe80000100800 */
[----:B------:R-:W-:Y:S04]  /*8530*/  STL [R1+0x8], R22 ;  /* 0x0000081601007387 */ /* 0x000fe80000100800 */
[----:B------:R-:W2:Y:S04]  /*8540*/  LDL R210, [R1+0xdc] ;  /* 0x0000dc0001d27983 */ /* 0x000ea80000100800 */
[----:B------:R-:W-:Y:S04]  /*8550*/  STL [R1+0x4], R20 ;  /* 0x0000041401007387 */ /* 0x000fe80000100800 */
[----:B------:R-:W3:Y:S04]  /*8560*/  LDL R206, [R1+0xe0] ;  /* 0x0000e00001ce7983 */ /* 0x000ee80000100800 */
[----:B------:R1:W-:Y:S04]  /*8570*/  STL [R1], R18 ;  /* 0x0000001201007387 */ /* 0x0003e80000100800 */
[----:B------:R-:W3:Y:S04]  /*8580*/  LDL.LU R204, [R1+0xe4] ;  /* 0x0000e40001cc7983 */ /* 0x000ee80000300800 */
[----:B------:R-:W3:Y:S04]  /*8590*/  LDL.LU R202, [R1+0xe8] ;  /* 0x0000e80001ca7983 */ /* 0x000ee80000300800 */
[----:B------:R-:W3:Y:S04]  /*85a0*/  LDL.LU R200, [R1+0xec] ;  /* 0x0000ec0001c87983 */ /* 0x000ee80000300800 */
[----:B------:R-:W3:Y:S04]  /*85b0*/  LDL.LU R198, [R1+0xf0] ;  /* 0x0000f00001c67983 */ /* 0x000ee80000300800 */
[----:B------:R-:W3:Y:S04]  /*85c0*/  LDL.LU R196, [R1+0xf4] ;  /* 0x0000f40001c47983 */ /* 0x000ee80000300800 */
[----:B------:R-:W3:Y:S04]  /*85d0*/  LDL.LU R194, [R1+0xf8] ;  /* 0x0000f80001c27983 */ /* 0x000ee80000300800 */
[----:B------:R-:W3:Y:S04]  /*85e0*/  LDL.LU R192, [R1+0xfc] ;  /* 0x0000fc0001c07983 */ /* 0x000ee80000300800 */
[----:B------:R-:W1:Y:S01]  /*85f0*/  LDL.LU R174, [R1+0x100] ;  /* 0x0001000001ae7983 */ /* 0x000e620000300800 */
[----:B------:R-:W-:-:S03]  /*8600*/  IADD3 R167, P6, R10, R171, RZ ;  /* 0x000000ab0aa77210 */ /* 0x000fc60007fde0ff */
[----:B------:R-:W2:Y:S01]  /*8610*/  LDL.LU R176, [R1+0x104] ;  /* 0x0001040001b07983 */ /* 0x000ea20000300800 */
[----:B------:R-:W-:Y:S01]  /*8620*/  IADD3 R169, P5, R11, R171, RZ ;  /* 0x000000ab0ba97210 */ /* 0x000fe20007fbe0ff */
[----:B------:R-:W-:Y:S02]  /*8630*/  IMAD.X R173, R16, 0x1, R28, P2 ;  /* 0x0000000110ad7824 */ /* 0x000fe400010e061c */
[----:B------:R-:W3:Y:S01]  /*8640*/  LDL.LU R178, [R1+0x108] ;  /* 0x0001080001b27983 */ /* 0x000ee20000300800 */
[----:B------:R-:W-:-:S03]  /*8650*/  SHF.L.U64.HI R208, R207, 0x2, R199 ;  /* 0x00000002cfd07819 */ /* 0x000fc600000102c7 */
[----:B------:R-:W3:Y:S04]  /*8660*/  LDL.LU R180, [R1+0x10c] ;  /* 0x00010c0001b47983 */ /* 0x000ee80000300800 */
[----:B------:R-:W3:Y:S01]  /*8670*/  LDL.LU R182, [R1+0x110] ;  /* 0x0001100001b67983 */ /* 0x000ee20000300800 */
[----:B------:R-:W-:-:S03]  /*8680*/  IADD3.X R185, R27, R13, RZ, P6, !PT ;  /* 0x0000000d1bb97210 */ /* 0x000fc600037fe4ff */
[----:B------:R-:W3:Y:S01]  /*8690*/  LDL.LU R199, [R1+0x154] ;  /* 0x0001540001c77983 */ /* 0x000ee20000300800 */
[----:B------:R-:W-:-:S03]  /*86a0*/  IMAD.X R183, R16, 0x1, R13, P5 ;  /* 0x0000000110b77824 */ /* 0x000fc600028e060d */
[----:B------:R-:W3:Y:S01]  /*86b0*/  LDL.LU R184, [R1+0x114] ;  /* 0x0001140001b87983 */ /* 0x000ee20000300800 */
[----:B------:R-:W-:-:S03]  /*86c0*/  SHF.L.U64.HI R164, R165, 0x2, R173 ;  /* 0x00000002a5a47819 */ /* 0x000fc600000102ad */
[----:B------:R-:W3:Y:S04]  /*86d0*/  LDL.LU R186, [R1+0x118] ;  /* 0x0001180001ba7983 */ /* 0x000ee80000300800 */
[----:B------:R-:W3:Y:S04]  /*86e0*/  LDL.LU R190, [R1+0x11c] ;  /* 0x00011c0001be7983 */ /* 0x000ee80000300800 */
[----:B------:R-:W3:Y:S01]  /*86f0*/  LDL.LU R191, [R1+0x120] ;  /* 0x0001200001bf7983 */ /* 0x000ee20000300800 */
[----:B------:R-:W-:-:S03]  /*8700*/  SHF.L.U64.HI R166, R167, 0x2, R185 ;  /* 0x00000002a7a67819 */ /* 0x000fc600000102b9 */
[----:B------:R-:W3:Y:S01]  /*8710*/  LDL.LU R173, [R1+0x150] ;  /* 0x0001500001ad7983 */ /* 0x000ee20000300800 */
[----:B------:R-:W-:-:S03]  /*8720*/  SHF.L.U64.HI R168, R169, 0x2, R183 ;  /* 0x00000002a9a87819 */ /* 0x000fc600000102b7 */
[----:B------:R-:W3:Y:S04]  /*8730*/  LDL.LU R185, [R1+0x14c] ;  /* 0x00014c0001b97983 */ /* 0x000ee80000300800 */
[----:B------:R-:W3:Y:S01]  /*8740*/  LDL.LU R183, [R1+0x148] ;  /* 0x0001480001b77983 */ /* 0x000ee20000300800 */
[----:B------:R-:W-:Y:S02]  /*8750*/  SHF.R.S32.HI R30, RZ, 0x1f, R175 ;  /* 0x0000001fff1e7819 */ /* 0x000fe400000114af */
[C---:B------:R-:W-:Y:S02]  /*8760*/  IADD3 R171, P4, R10.reuse, R175, RZ ;  /* 0x000000af0aab7210 */ /* 0x040fe40007f9e0ff */
[----:B------:R-:W-:Y:S02]  /*8770*/  SHF.R.S32.HI R29, RZ, 0x1f, R179 ;  /* 0x0000001fff1d7819 */ /* 0x000fe400000114b3 */
[-C--:B------:R-:W-:Y:S01]  /*8780*/  IADD3 R175, P2, R10, R179.reuse, RZ ;  /* 0x000000b30aaf7210 */ /* 0x080fe20007f5e0ff */
[--C-:B------:R-:W-:Y:S01]  /*8790*/  IMAD.X R189, R27, 0x1, R30.reuse, P4 ;  /* 0x000000011bbd7824 */ /* 0x100fe200020e061e */
[----:B------:R-:W-:Y:S01]  /*87a0*/  IADD3 R177, P6, R11, R179, RZ ;  /* 0x000000b30bb17210 */ /* 0x000fe20007fde0ff */
[----:B------:R-:W-:Y:S01]  /*87b0*/  IMAD.X R188, R16, 0x1, R30, P3 ;  /* 0x0000000110bc7824 */ /* 0x000fe200018e061e */
[----:B----4-:R-:W-:-:S02]  /*87c0*/  SHF.R.S32.HI R28, RZ, 0x1f, R187 ;  /* 0x0000001fff1c7819 */ /* 0x010fc400000114bb */
[-C--:B------:R-:W-:Y:S02]  /*87d0*/  IADD3 R179, P5, R10, R187.reuse, RZ ;  /* 0x000000bb0ab37210 */ /* 0x080fe40007fbe0ff */
[----:B------:R-:W-:Y:S01]  /*87e0*/  IADD3 R181, P4, R11, R187, RZ ;  /* 0x000000bb0bb57210 */ /* 0x000fe20007f9e0ff */
[C-C-:B------:R-:W-:Y:S01]  /*87f0*/  IMAD.X R7, R27.reuse, 0x1, R29.reuse, P2 ;  /* 0x000000011b077824 */ /* 0x140fe200010e061d */
[----:B------:R-:W-:Y:S01]  /*8800*/  SHF.R.S32.HI R0, RZ, 0x1f, R8 ;  /* 0x0000001fff007819 */ /* 0x000fe20000011408 */
[C---:B------:R-:W-:Y:S01]  /*8810*/  IMAD.X R6, R16.reuse, 0x1, R29, P6 ;  /* 0x0000000110067824 */ /* 0x040fe200030e061d */
[----:B------:R-:W-:Y:S01]  /*8820*/  SHF.R.S32.HI R13, RZ, 0x1f, R12 ;  /* 0x0000001fff0d7819 */ /* 0x000fe2000001140c */
[C---:B------:R-:W-:Y:S01]  /*8830*/  IMAD.X R4, R16.reuse, 0x1, R28, P4 ;  /* 0x0000000110047824 */ /* 0x040fe200020e061c */
[----:B------:R-:W-:Y:S02]  /*8840*/  IADD3.X R5, R27, R28, RZ, P5, !PT ;  /* 0x0000001c1b057210 */ /* 0x000fe40002ffe4ff */
[----:B------:R-:W-:Y:S01]  /*8850*/  SHF.L.U64.HI R170, R171, 0x2, R189 ;  /* 0x00000002abaa7819 */ /* 0x000fe200000102bd */
[----:B------:R-:W-:Y:S01]  /*8860*/  IMAD.X R2, R16, 0x1, R26, P0 ;  /* 0x0000000110027824 */ /* 0x000fe200000e061a */
[----:B------:R4:W5:Y:S01]  /*8870*/  LDL.LU R189, [R1+0x144] ;  /* 0x0001440001bd7983 */ /* 0x0009620000300800 */
[----:B------:R-:W-:Y:S01]  /*8880*/  IMAD R29, R0, 0x14, RZ ;  /* 0x00000014001d7824 */ /* 0x000fe200078e02ff */
[----:B------:R-:W-:-:S02]  /*8890*/  LEA.HI R0, R13, R12, RZ, 0x5 ;  /* 0x0000000c0d007211 */ /* 0x000fc400078f28ff */
[----:B-1----:R-:W-:Y:S02]  /*88a0*/  SHF.L.U64.HI R18, R19, 0x2, R174 ;  /* 0x0000000213127819 */ /* 0x002fe400000102ae */
[----:B------:R-:W-:Y:S02]  /*88b0*/  SHF.L.U64.HI R174, R175, 0x2, R7 ;  /* 0x00000002afae7819 */ /* 0x000fe40000010207 */
[----:B--2---:R-:W-:Y:S02]  /*88c0*/  SHF.L.U64.HI R20, R21, 0x2, R176 ;  /* 0x0000000215147819 */ /* 0x004fe400000102b0 */
[----:B------:R-:W-:Y:S02]  /*88d0*/  SHF.L.U64.HI R176, R177, 0x2, R6 ;  /* 0x00000002b1b07819 */ /* 0x000fe40000010206 */
[----:B---3--:R-:W-:Y:S02]  /*88e0*/  SHF.L.U64.HI R22, R23, 0x2, R178 ;  /* 0x0000000217167819 */ /* 0x008fe400000102b2 */
[----:B------:R-:W-:-:S02]  /*88f0*/  SHF.L.U64.HI R178, R179, 0x2, R5 ;  /* 0x00000002b3b27819 */ /* 0x000fc40000010205 */
[----:B------:R-:W-:Y:S02]  /*8900*/  SHF.L.U64.HI R152, R153, 0x2, R180 ;  /* 0x0000000299987819 */ /* 0x000fe400000102b4 */
[----:B------:R-:W-:Y:S02]  /*8910*/  SHF.L.U64.HI R180, R181, 0x2, R4 ;  /* 0x00000002b5b47819 */ /* 0x000fe40000010204 */
[----:B------:R-:W-:Y:S02]  /*8920*/  SHF.L.U64.HI R154, R155, 0x2, R182 ;  /* 0x000000029b9a7819 */ /* 0x000fe400000102b6 */
[----:B------:R-:W-:Y:S02]  /*8930*/  SHF.L.U64.HI R156, R157, 0x2, R184 ;  /* 0x000000029d9c7819 */ /* 0x000fe400000102b8 */
[----:B------:R-:W-:Y:S02]  /*8940*/  SHF.L.U64.HI R158, R159, 0x2, R186 ;  /* 0x000000029f9e7819 */ /* 0x000fe400000102ba */
[----:B------:R-:W-:-:S02]  /*8950*/  SHF.R.S32.HI R186, RZ, 0x5, R0 ;  /* 0x00000005ffba7819 */ /* 0x000fc40000011400 */
[----:B------:R-:W-:Y:S02]  /*8960*/  SHF.L.U64.HI R172, R173, 0x2, R188 ;  /* 0x00000002adac7819 */ /* 0x000fe400000102bc */
[----:B------:R4:W5:Y:S04]  /*8970*/  LDL.LU R188, [R1+0x140] ;  /* 0x0001400001bc7983 */ /* 0x0009680000300800 */
[----:B------:R4:W5:Y:S01]  /*8980*/  LDL.LU R7, [R1+0x13c] ;  /* 0x00013c0001077983 */ /* 0x0009620000300800 */
[----:B------:R-:W-:-:S03]  /*8990*/  SHF.L.U64.HI R184, R185, 0x2, R2 ;  /* 0x00000002b9b87819 */ /* 0x000fc60000010202 */
[----:B------:R4:W5:Y:S01]  /*89a0*/  LDL.LU R6, [R1+0x138] ;  /* 0x0001380001067983 */ /* 0x0009620000300800 */
[----:B------:R-:W-:-:S03]  /*89b0*/  SHF.L.U64.HI R182, R183, 0x2, R3 ;  /* 0x00000002b7b67819 */ /* 0x000fc60000010203 */
[----:B------:R4:W5:Y:S04]  /*89c0*/  LDL.LU R5, [R1+0x134] ;  /* 0x0001340001057983 */ /* 0x0009680000300800 */
[----:B------:R4:W5:Y:S04]  /*89d0*/  LDL.LU R4, [R1+0x130] ;  /* 0x0001300001047983 */ /* 0x0009680000300800 */
[----:B------:R4:W5:Y:S04]  /*89e0*/  LDL.LU R3, [R1+0x12c] ;  /* 0x00012c0001037983 */ /* 0x0009680000300800 */
[----:B------:R4:W5:Y:S04]  /*89f0*/  LDL.LU R2, [R1+0x128] ;  /* 0x0001280001027983 */ /* 0x0009680000300800 */
[----:B------:R4:W5:Y:S01]  /*8a00*/  LDL.LU R0, [R1+0x124] ;  /* 0x0001240001007983 */ /* 0x0009620000300800 */
[----:B------:R-:W-:-:S02]  /*8a10*/  SHF.R.S32.HI R187, RZ, 0x1f, R9 ;  /* 0x0000001fffbb7819 */ /* 0x000fc40000011409 */
[----:B------:R-:W-:-:S03]  /*8a20*/  SHF.L.U64.HI R10, R10, 0x2, R27 ;  /* 0x000000020a0a7819 */ /* 0x000fc6000001021b */
[----:B------:R-:W-:Y:S02]  /*8a30*/  IMAD R27, R187, 0x14, RZ ;  /* 0x00000014bb1b7824 */ /* 0x000fe400078e02ff */
[----:B------:R-:W1:Y:S01]  /*8a40*/  LDC R187, c[0x0][0x230] ;  /* 0x00008c00ffbb7b82 */ /* 0x000e620000000800 */
[----:B------:R-:W-:Y:S01]  /*8a50*/  IMAD.WIDE.U32 R14, R9, 0x14, R14 ;  /* 0x00000014090e7825 */ /* 0x000fe200078e000e */
[----:B------:R-:W-:Y:S02]  /*8a60*/  SHF.L.U64.HI R160, R161, 0x2, R190 ;  /* 0x00000002a1a07819 */ /* 0x000fe400000102be */
[----:B------:R-:W-:Y:S01]  /*8a70*/  SHF.L.U64.HI R162, R163, 0x2, R191 ;  /* 0x00000002a3a27819 */ /* 0x000fe200000102bf */
[----:B------:R-:W-:Y:S01]  /*8a80*/  IMAD.WIDE.U32 R24, R8, 0x14, R24 ;  /* 0x0000001408187825 */ /* 0x000fe200078e0018 */
[----:B------:R-:W-:Y:S02]  /*8a90*/  SHF.R.S32.HI R190, RZ, 0x1f, R9 ;  /* 0x0000001fffbe7819 */ /* 0x000fe40000011409 */
[----:B------:R-:W-:-:S02]  /*8aa0*/  SHF.R.S32.HI R191, RZ, 0x1f, R8 ;  /* 0x0000001fffbf7819 */ /* 0x000fc40000011408 */
[----:B------:R-:W-:Y:S02]  /*8ab0*/  SHF.L.U64.HI R11, R11, 0x2, R16 ;  /* 0x000000020b0b7819 */ /* 0x000fe40000010210 */
[----:B------:R-:W-:Y:S01]  /*8ac0*/  SHF.L.U64.HI R212, R211, 0x2, R238 ;  /* 0x00000002d3d47819 */ /* 0x000fe200000102ee */
[----:B------:R-:W-:Y:S01]  /*8ad0*/  IMAD.IADD R15, R15, 0x1, R27 ;  /* 0x000000010f0f7824 */ /* 0x000fe200078e021b */
[----:B------:R-:W-:Y:S01]  /*8ae0*/  MOV R16, R14 ;  /* 0x0000000e00107202 */ /* 0x000fe20000000f00 */
[----:B------:R-:W-:Y:S01]  /*8af0*/  IMAD.IADD R12, R25, 0x1, R29 ;  /* 0x00000001190c7824 */ /* 0x000fe200078e021d */
[----:B------:R-:W-:Y:S01]  /*8b00*/  SHF.L.U64.HI R238, R9, 0x2, R190 ;  /* 0x0000000209ee7819 */ /* 0x000fe200000102be */
[----:B------:R-:W-:Y:S01]  /*8b10*/  IMAD.MOV.U32 R13, RZ, RZ, R24 ;  /* 0x000000ffff0d7224 */ /* 0x000fe200078e0018 */
[----:B------:R-:W-:Y:S02]  /*8b20*/  SHF.L.U64.HI R251, R250, 0x2, R251 ;  /* 0x00000002fafb7819 */ /* 0x000fe400000102fb */
[----:B------:R-:W-:-:S02]  /*8b30*/  CS2R R120, SRZ ;  /* 0x0000000000787805 */ /* 0x000fc4000001ff00 */
[----:B------:R-:W-:Y:S01]  /*8b40*/  SHF.L.U64.HI R249, R248, 0x2, R249 ;  /* 0x00000002f8f97819 */ /* 0x000fe200000102f9 */
[----:B-1----:R-:W-:Y:S01]  /*8b50*/  VIADD R187, R187, 0xffffff60 ;  /* 0xffffff60bbbb7836 */ /* 0x002fe20000000000 */
[----:B------:R-:W-:Y:S02]  /*8b60*/  SHF.L.U64.HI R247, R246, 0x2, R247 ;  /* 0x00000002f6f77819 */ /* 0x000fe400000102f7 */
[----:B------:R-:W-:Y:S02]  /*8b70*/  CS2R R122, SRZ ;  /* 0x00000000007a7805 */ /* 0x000fe4000001ff00 */
[----:B------:R-:W-:Y:S01]  /*8b80*/  SHF.L.U64.HI R245, R244, 0x2, R245 ;  /* 0x00000002f4f57819 */ /* 0x000fe200000102f5 */
[----:B------:R-:W-:Y:S01]  /*8b90*/  IMAD.MOV.U32 R14, RZ, RZ, R187 ;  /* 0x000000ffff0e7224 */ /* 0x000fe200078e00bb */
[----:B------:R-:W-:Y:S01]  /*8ba0*/  SHF.L.U64.HI R243, R242, 0x2, R243 ;  /* 0x00000002f2f37819 */ /* 0x000fe200000102f3 */
[----:B------:R-:W-:Y:S01]  /*8bb0*/  IMAD.MOV.U32 R187, RZ, RZ, RZ ;  /* 0x000000ffffbb7224 */ /* 0x000fe200078e00ff */
[----:B------:R-:W-:-:S02]  /*8bc0*/  SHF.L.U64.HI R241, R240, 0x2, R241 ;  /* 0x00000002f0f17819 */ /* 0x000fc400000102f1 */
[----:B------:R-:W-:Y:S02]  /*8bd0*/  CS2R R124, SRZ ;  /* 0x00000000007c7805 */ /* 0x000fe4000001ff00 */
[----:B------:R-:W-:Y:S02]  /*8be0*/  SHF.L.U64.HI R239, R237, 0x2, R239 ;  /* 0x00000002edef7819 */ /* 0x000fe400000102ef */
[----:B------:R-:W-:Y:S02]  /*8bf0*/  CS2R R126, SRZ ;  /* 0x00000000007e7805 */ /* 0x000fe4000001ff00 */
[----:B------:R-:W-:Y:S02]  /*8c00*/  SHF.L.U64.HI R236, R235, 0x2, R236 ;  /* 0x00000002ebec7819 */ /* 0x000fe400000102ec */
[----:B------:R-:W-:Y:S02]  /*8c10*/  CS2R R128, SRZ ;  /* 0x0000000000807805 */ /* 0x000fe4000001ff00 */
        /* <DEDUP_REMOVED lines=42> */
[----:B------:R-:W-:-:S02]  /*8ec0*/  CS2R R108, SRZ ;  /* 0x00000000006c7805 */ /* 0x000fc4000001ff00 */
[----:B------:R-:W-:Y:S02]  /*8ed0*/  CS2R R110, SRZ ;  /* 0x00000000006e7805 */ /* 0x000fe4000001ff00 */
[----:B------:R-:W-:Y:S02]  /*8ee0*/  CS2R R112, SRZ ;  /* 0x0000000000707805 */ /* 0x000fe4000001ff00 */
[----:B------:R-:W-:Y:S02]  /*8ef0*/  CS2R R114, SRZ ;  /* 0x0000000000727805 */ /* 0x000fe4000001ff00 */
[----:B------:R-:W-:Y:S02]  /*8f00*/  CS2R R116, SRZ ;  /* 0x0000000000747805 */ /* 0x000fe4000001ff00 */
        /* <DEDUP_REMOVED lines=21> */
[----:B------:R-:W-:Y:S01]  /*9060*/  CS2R R32, SRZ ;  /* 0x0000000000207805 */ /* 0x000fe2000001ff00 */
[----:B------:R-:W-:Y:S01]  /*9070*/  IMAD.SHL.U32 R252, R252, 0x4, RZ ;  /* 0x00000004fcfc7824 */ /* 0x000fe200078e00ff */
[----:B------:R-:W-:Y:S01]  /*9080*/  SHF.L.U32 R244, R244, 0x2, RZ ;  /* 0x00000002f4f47819 */ /* 0x000fe200000006ff */
        /* <DEDUP_REMOVED lines=15> */
[----:B------:R-:W-:Y:S01]  /*9180*/  CS2R R34, SRZ ;  /* 0x0000000000227805 */ /* 0x000fe2000001ff00 */
        /* <DEDUP_REMOVED lines=20> */
[----:B------:R-:W-:-:S02]  /*92d0*/  IMAD.SHL.U32 R205, R205, 0x4, RZ ;  /* 0x00000004cdcd7824 */ /* 0x000fc400078e00ff */
[----:B------:R-:W-:Y:S02]  /*92e0*/  IMAD.SHL.U32 R203, R203, 0x4, RZ ;  /* 0x00000004cbcb7824 */ /* 0x000fe400078e00ff */
[----:B------:R-:W-:Y:S02]  /*92f0*/  IMAD.SHL.U32 R201, R201, 0x4, RZ ;  /* 0x00000004c9c97824 */ /* 0x000fe400078e00ff */
[----:B------:R-:W-:Y:S02]  /*9300*/  IMAD.SHL.U32 R199, R199, 0x4, RZ ;  /* 0x00000004c7c77824 */ /* 0x000fe400078e00ff */
[----:B------:R-:W-:Y:S02]  /*9310*/  IMAD.SHL.U32 R197, R197, 0x4, RZ ;  /* 0x00000004c5c57824 */ /* 0x000fe400078e00ff */
[----:B------:R-:W-:Y:S02]  /*9320*/  IMAD.SHL.U32 R193, R193, 0x4, RZ ;  /* 0x00000004c1c17824 */ /* 0x000fe400078e00ff */
        /* <DEDUP_REMOVED lines=18> */
[----:B------:R-:W-:Y:S01]  /*9450*/  VIADD R190, R186, 0xfffffffb ;  /* 0xfffffffbbabe7836 */ /* 0x000fe20000000000 */
[----:B------:R-:W-:Y:S01]  /*9460*/  UMOV UR10, 0x4 ;  /* 0x00000004000a7882 */ /* 0x000fe20000000000 */
[----:B----4-:R-:W-:-:S05]  /*9470*/  UMOV UR9, 0xffffffff ;  /* 0xffffffff00097882 */ /* 0x010fca0000000000 */
.L_x_1:
[----:B------:R-:W-:Y:S01]  /*9480*/  UIADD3 UR9, UR9, 0x1, URZ ;  /* 0x0000000109097890 */ /* 0x000fe2000fffe03f */
[----:B------:R-:W-:-:S04]  /*9490*/  DEPBAR.LE SB0, 0x8 ;  /* 0x000082000000791a */ /* 0x000fc80000000000 */
[----:B------:R-:W-:Y:S01]  /*94a0*/  BAR.SYNC.DEFER_BLOCKING 0x0 ;  /* 0x0000000000007b1d */ /* 0x000fe20000010000 */
[----:B------:R-:W-:Y:S01]  /*94b0*/  UISETP.GT.AND UP0, UPT, UR9, 0x5, UPT ;  /* 0x000000050900788c */ /* 0x000fe2000bf04270 */
[----:B------:R-:W-:Y:S01]  /*94c0*/  IADD3 R190, R186, -0x5, RZ ;  /* 0xfffffffbbabe7810 */ /* 0x000fe20007ffe0ff */
[----:B------:R-:W-:Y:S01]  /*94d0*/  UIADD3 UR10, UR10, 0x1, URZ ;  /* 0x000000010a0a7890 */ /* 0x000fe2000fffe03f */
[----:B------:R-:W-:Y:S01]  /*94e0*/  ISETP.GT.AND P1, PT, R14, RZ, PT ;  /* 0x000000ff0e00720c */ /* 0x000fe20003f24270 */
[----:B------:R-:W-:Y:S01]  /*94f0*/  USEL UR9, UR9, URZ, !UP0 ;  /* 0x0000003f09097287 */ /* 0x000fe2000c000000 */
[----:B------:R-:W-:Y:S01]  /*9500*/  ISETP.GE.AND P0, PT, R187, R190, PT ;  /* 0x000000bebb00720c */ /* 0x000fe20003f06270 */
[----:B------:R-:W-:Y:S01]  /*9510*/  UMOV UR7, 0x40000040 ;  /* 0x4000004000077882 */ /* 0x000fe20000000000 */
[----:B------:R-:W-:Y:S01]  /*9520*/  SEL R190, RZ, 0x4, !P1 ;  /* 0x00000004ffbe7807 */ /* 0x000fe20004800000 */
[----:B------:R-:W-:Y:S02]  /*9530*/  ULEA UR5, UR9, UR8, 0xd ;  /* 0x0000000809057291 */ /* 0x000fe4000f8e683f */
[----:B------:R-:W-:Y:S01]  /*9540*/  ULEA UR4, UR9, UR8, 0xf ;  /* 0x0000000809047291 */ /* 0x000fe2000f8e783f */
[----:B------:R-:W-:Y:S01]  /*9550*/  SEL R190, R190, RZ, !P0 ;  /* 0x000000ffbebe7207 */ /* 0x000fe20004000000 */
[----:B------:R-:W-:-:S02]  /*9560*/  UIADD3 UR5, UR5, 0x30000, URZ ;  /* 0x0003000005057890 */ /* 0x000fc4000fffe03f */
[----:B------:R-:W-:Y:S01]  /*9570*/  USHF.R.U32.HI UR4, URZ, 0x4, UR4 ;  /* 0x000000043f047899 */ /* 0x000fe20008011604 */
[----:B------:R-:W-:Y:S01]  /*9580*/  ISETP.NE.U32.AND P1, PT, R190, RZ, PT ;  /* 0x000000ffbe00720c */ /* 0x000fe20003f25070 */
[----:B------:R-:W-:Y:S01]  /*9590*/  USHF.R.U32.HI UR5, URZ, 0x4, UR5 ;  /* 0x000000043f057899 */ /* 0x000fe20008011605 */
[----:B-----5:R-:W-:Y:S01]  /*95a0*/  IADD3 R190, P2, R13, R4, RZ ;  /* 0x000000040dbe7210 */ /* 0x020fe20007f5e0ff */
[----:B------:R-:W-:Y:S02]  /*95b0*/  USGXT.U32 UR4, UR4, 0xe ;  /* 0x0000000e0404789a */ /* 0x000fe40008000000 */
[----:B------:R-:W-:Y:S02]  /*95c0*/  USGXT.U32 UR6, UR5, 0xe ;  /* 0x0000000e0506789a */ /* 0x000fe40008000000 */
[----:B------:R-:W-:Y:S01]  /*95d0*/  UIADD3 UR12, UP0, UR4, 0x2, URZ ;  /* 0x00000002040c7890 */ /* 0x000fe2000ff1e03f */
[----:B------:R-:W-:Y:S01]  /*95e0*/  WARPGROUP.ARRIVE ;  /* 0x00000000000079c5 */ /* 0x000fe20000000000 */
[----:B------:R-:W-:Y:S01]  /*95f0*/  UMOV UR5, 0x40000040 ;  /* 0x4000004000057882 */ /* 0x000fe20000000000 */
[----:B------:R-:W-:Y:S01]  /*9600*/  UIADD3 UR14, UP1, UR6, 0x2, URZ ;  /* 0x00000002060e7890 */ /* 0x000fe2000ff3e03f */
[----:B------:R-:W-:-:S03]  /*9610*/  IMAD.X R191, R12, 0x1, R11, P2 ;  /* 0x000000010cbf7824 */ /* 0x000fc600010e060b */
[----:B------:R-:W-:Y:S01]  /*9620*/  HGMMA.64x64x8.F32.TF32 R120, gdesc[UR4], R120 ;  /* 0x04e00000047879f0 */ /* 0x000fe20008702878 */
[----:B------:R-:W-:Y:S01]  /*9630*/  UMOV UR4, URZ ;  /* 0x0000003f00047c82 */ /* 0x000fe20008000000 */
[----:B------:R-:W-:Y:S01]  /*9640*/  UMOV UR5, URZ ;  /* 0x0000003f00057c82 */ /* 0x000fe20008000000 */
[----:B------:R-:W-:Y:S02]  /*9650*/  UIADD3.X UR13, UR4, 0x40000040, URZ, UP0, !UPT ;  /* 0x40000040040d7890 */ /* 0x000fe400087fe43f */
[----:B------:R-:W-:Y:S02]  /*9660*/  UIADD3.X UR15, UR5, 0x40000040, URZ, UP1, !UPT ;  /* 0x40000040050f7890 */ /* 0x000fe40008ffe43f */
[----:B------:R-:W-:Y:S02]  /*9670*/  UIADD3.64 UR24, UR12, 0x2, URZ ;  /* 0x000000020c187897 */ /* 0x000fe4000fffe03f */
[----:B------:R-:W-:Y:S02]  /*9680*/  UIADD3.64 UR26, UR14, 0x2, URZ ;  /* 0x000000020e1a7897 */ /* 0x000fe4000fffe03f */
[----:B------:R-:W-:-:S02]  /*9690*/  UIADD3.64 UR20, UR12, 0x4, URZ ;  /* 0x000000040c147897 */ /* 0x000fc4000fffe03f */
[----:B------:R-:W-:Y:S02]  /*96a0*/  UIADD3.64 UR22, UR14, 0x4, URZ ;  /* 0x000000040e167897 */ /* 0x000fe4000fffe03f */
[----:B------:R-:W-:Y:S02]  /*96b0*/  UIADD3.64 UR4, UR12, 0x1fe, URZ ;  /* 0x000001fe0c047897 */ /* 0x000fe4000fffe03f */
[----:B------:R-:W-:Y:S01]  /*96c0*/  UIADD3.64 UR28, UR12, 0x200, URZ ;  /* 0x000002000c1c7897 */ /* 0x000fe2000fffe03f */
[----:B------:R-:W-:Y:S01]  /*96d0*/  UMOV UR30, UR14 ;  /* 0x0000000e001e7c82 */ /* 0x000fe20008000000 */
[----:B------:R-:W-:Y:S01]  /*96e0*/  UMOV UR31, UR15 ;  /* 0x0000000f001f7c82 */ /* 0x000fe20008000000 */
[----:B------:R-:W-:-:S04]  /*96f0*/  UISETP.GT.AND UP0, UPT, UR10, 0x5, UPT ;  /* 0x000000050a00788c */ /* 0x000fc8000bf04270 */
[----:B------:R-:W-:Y:S01]  /*9700*/  USEL UR10, UR10, URZ, !UP0 ;  /* 0x0000003f0a0a7287 */ /* 0x000fe2000c000000 */
[----:B------:R-:W-:Y:S04]  /*9710*/  HGMMA.64x64x8.F32.TF32 R120, gdesc[UR12], R120 ;  /* 0x04e000000c7879f0 */ /* 0x000fe80008702878 */
[----:B------:R-:W-:Y:S01]  /*9720*/  HGMMA.64x64x8.F32.TF32 R120, gdesc[UR24], R120 ;  /* 0x04e00000187879f0 */ /* 0x000fe20008702878 */
[----:B------:R-:W-:-:S03]  /*9730*/  UIADD3.64 UR24, UR12, 0x202, URZ ;  /* 0x000002020c187897 */ /* 0x000fc6000fffe03f */
[----:B------:R-:W-:Y:S01]  /*9740*/  HGMMA.64x64x8.F32.TF32 R120, gdesc[UR20], R120 ;  /* 0x04e00000147879f0 */ /* 0x000fe20008702878 */
[----:B------:R-:W-:-:S03]  /*9750*/  UIADD3.64 UR20, UR12, 0x204, URZ ;  /* 0x000002040c147897 */ /* 0x000fc6000fffe03f */
[----:B------:R-:W-:Y:S01]  /*9760*/  HGMMA.64x64x8.F32.TF32 R88, gdesc[UR4], R88 ;  /* 0x04e00000045879f0 */ /* 0x000fe20008702858 */
[----:B------:R-:W-:-:S03]  /*9770*/  UIADD3.64 UR4, UR12, 0x3fe, URZ ;  /* 0x000003fe0c047897 */ /* 0x000fc6000fffe03f */
[----:B------:R-:W-:Y:S01]  /*9780*/  HGMMA.64x64x8.F32.TF32 R88, gdesc[UR28], R88 ;  /* 0x04e000001c5879f0 */ /* 0x000fe20008702858 */
[----:B------:R-:W-:Y:S01]  /*9790*/  UIADD3.64 UR28, UR12, 0x400, URZ ;  /* 0x000004000c1c7897 */ /* 0x000fe2000fffe03f */
[----:B------:R-:W-:Y:S01]  /*97a0*/  UMOV UR30, UR14 ;  /* 0x0000000e001e7c82 */ /* 0x000fe20008000000 */
[----:B------:R-:W-:Y:S01]  /*97b0*/  UMOV UR31, UR15 ;  /* 0x0000000f001f7c82 */ /* 0x000fe20008000000 */
[----:B------:R-:W-:Y:S01]  /*97c0*/  HGMMA.64x64x8.F32.TF32 R88, gdesc[UR24], R88 ;  /* 0x04e00000185879f0 */ /* 0x000fe20008702858 */
[----:B------:R-:W-:-:S03]  /*97d0*/  UIADD3.64 UR24, UR12, 0x402, URZ ;  /* 0x000004020c187897 */ /* 0x000fc6000fffe03f */
[----:B------:R-:W-:Y:S01]  /*97e0*/  HGMMA.64x64x8.F32.TF32 R88, gdesc[UR20], R88 ;  /* 0x04e00000145879f0 */ /* 0x000fe20008702858 */
[----:B------:R-:W-:-:S03]  /*97f0*/  UIADD3.64 UR20, UR12, 0x404, URZ ;  /* 0x000004040c147897 */ /* 0x000fc6000fffe03f */
[----:B------:R-:W-:Y:S01]  /*9800*/  HGMMA.64x64x8.F32.TF32 R56, gdesc[UR4], R56 ;  /* 0x04e00000043879f0 */ /* 0x000fe20008702838 */
[----:B------:R-:W-:-:S03]  /*9810*/  UIADD3.64 UR4, UR12, 0x5fe, URZ ;  /* 0x000005fe0c047897 */ /* 0x000fc6000fffe03f */
[----:B------:R-:W-:Y:S04]  /*9820*/  HGMMA.64x64x8.F32.TF32 R56, gdesc[UR28], R56 ;  /* 0x04e000001c3879f0 */ /* 0x000fe80008702838 */
[----:B------:R-:W-:Y:S01]  /*9830*/  HGMMA.64x64x8.F32.TF32 R56, gdesc[UR24], R56 ;  /* 0x04e00000183879f0 */ /* 0x000fe20008702838 */
[----:B------:R-:W-:-:S03]  /*9840*/  UIADD3.64 UR24, UR12, 0x602, URZ ;  /* 0x000006020c187897 */ /* 0x000fc6000fffe03f */
[----:B------:R-:W-:Y:S04]  /*9850*/  HGMMA.64x64x8.F32.TF32 R56, gdesc[UR20], R56 ;  /* 0x04e00000143879f0 */ /* 0x000fe80008702838 */
[----:B------:R-:W-:Y:S01]  /*9860*/  HGMMA.64x64x8.F32.TF32 R24, gdesc[UR4], R24 ;  /* 0x04e00000041879f0 */ /* 0x000fe20008702818 */
[----:B------:R-:W-:Y:S01]  /*9870*/  UIADD3.64 UR4, UR12, 0x600, URZ ;  /* 0x000006000c047897 */ /* 0x000fe2000fffe03f */
[----:B------:R-:W-:Y:S01]  /*9880*/  UMOV UR6, UR14 ;  /* 0x0000000e00067c82 */ /* 0x000fe20008000000 */
[----:B------:R-:W-:Y:S01]  /*9890*/  UMOV UR7, UR15 ;  /* 0x0000000f00077c82 */ /* 0x000fe20008000000 */
[----:B------:R-:W-:Y:S01]  /*98a0*/  UIADD3.64 UR12, UR12, 0x604, URZ ;  /* 0x000006040c0c7897 */ /* 0x000fe2000fffe03f */
[----:B------:R-:W-:Y:S01]  /*98b0*/  UMOV UR14, UR22 ;  /* 0x00000016000e7c82 */ /* 0x000fe20008000000 */
[----:B------:R-:W-:-:S04]  /*98c0*/  UMOV UR15, UR23 ;  /* 0x00000017000f7c82 */ /* 0x000fc80008000000 */
[----:B------:R-:W-:Y:S01]  /*98d0*/  HGMMA.64x64x8.F32.TF32 R24, gdesc[UR4], R24 ;  /* 0x04e00000041879f0 */ /* 0x000fe20008702818 */
[----:B------:R-:W-:-:S06]  /*98e0*/  ULEA UR4, UR10, UR8, 0xf ;  /* 0x000000080a047291 */ /* 0x000fcc000f8e783f */
[----:B------:R-:W-:Y:S01]  /*98f0*/  VIADD R238, R3, UR4 ;  /* 0x0000000403ee7c36 */ /* 0x000fe20008000000 */
[----:B------:R-:W-:Y:S04]  /*9900*/  HGMMA.64x64x8.F32.TF32 R24, gdesc[UR24], R24 ;  /* 0x04e00000181879f0 */ /* 0x000fe80008702818 */
[----:B------:R-:W-:Y:S03]  /*9910*/  HGMMA.64x64x8.F32.TF32 R24, gdesc[UR12], R24, gsb0 ;  /* 0x04e000000c1879f0 */ /* 0x000fe60008002818 */
[----:B------:R-:W-:Y:S02]  /*9920*/  WARPGROUP.DEPBAR.LE gsb0, 0x1 ;  /* 0x00008000000079c5 */ /* 0x000fe40000010100 */
[----:B------:R-:W-:Y:S06]  /*9930*/  BAR.SYNC.DEFER_BLOCKING 0x0 ;  /* 0x0000000000007b1d */ /* 0x000fec0000010000 */
[----:B------:R-:W-:Y:S01]  /*9940*/  @!PT LDS RZ, [RZ] ;  /* 0x00000000fffff984 */ /* 0x000fe20000000800 */
[----:B------:R-:W-:Y:S01]  /*9950*/  @!PT LDS RZ, [RZ] ;  /* 0x00000000fffff984 */ /* 0x000fe20000000800 */
[----:B------:R-:W-:Y:S01]  /*9960*/  @!PT LDS RZ, [RZ] ;  /* 0x00000000fffff984 */ /* 0x000fe20000000800 */
[----:B------:R1:W-:Y:S02]  /*9970*/  LDGSTS.E [R238], desc[UR16][R190.64], P1 ;  /* 0x00000000beee7fae */ /* 0x0003e40008921850 */
[----:B-1----:R-:W-:-:S05]  /*9980*/  IADD3 R190, P2, R13, R6, RZ ;  /* 0x000000060dbe7210 */ /* 0x002fca0007f5e0ff */
[----:B------:R-:W-:-:S05]  /*9990*/  IMAD.X R191, R12, 0x1, R10, P2 ;  /* 0x000000010cbf7824 */ /* 0x000fca00010e060a */
[----:B------:R1:W-:Y:S01]  /*99a0*/  LDGSTS.E [R238+0x4000], desc[UR16][R190.64], P1 ;  /* 0x04000000beee7fae */ /* 0x0003e20008921850 */
[----:B------:R-:W-:-:S04]  /*99b0*/  ISETP.GT.AND P1, PT, R14, 0x1, PT ;  /* 0x000000010e00780c */ /* 0x000fc80003f24270 */
[----:B-1----:R-:W-:-:S04]  /*99c0*/  SEL R190, RZ, 0x4, !P1 ;  /* 0x00000004ffbe7807 */ /* 0x002fc80004800000 */
[----:B------:R-:W-:-:S04]  /*99d0*/  SEL R190, R190, RZ, !P0 ;  /* 0x000000ffbebe7207 */ /* 0x000fc80004000000 */
[----:B------:R-:W-:Y:S02]  /*99e0*/  ISETP.NE.U32.AND P1, PT, R190, RZ, PT ;  /* 0x000000ffbe00720c */ /* 0x000fe40003f25070 */
[----:B------:R-:W-:-:S05]  /*99f0*/  IADD3 R190, P2, R13, R185, RZ ;  /* 0x000000b90dbe7210 */ /* 0x000fca0007f5e0ff */
[----:B------:R-:W-:-:S06]  /*9a00*/  IMAD.X R191, R12, 0x1, R184, P2 ;  /* 0x000000010cbf7824 */ /* 0x000fcc00010e06b8 */
[----:B------:R1:W-:Y:S02]  /*9a10*/  LDGSTS.E [R238+0x4], desc[UR16][R190.64], P1 ;  /* 0x00004000beee7fae */ /* 0x0003e40008921850 */
[----:B-1----:R-:W-:-:S05]  /*9a20*/  IADD3 R190, P2, R13, R183, RZ ;  /* 0x000000b70dbe7210 */ /* 0x002fca0007f5e0ff */
[----:B------:R-:W-:-:S05]  /*9a30*/  IMAD.X R191, R12, 0x1, R182, P2 ;  /* 0x000000010cbf7824 */ /* 0x000fca00010e06b6 */
[----:B------:R1:W-:Y:S01]  /*9a40*/  LDGSTS.E [R238+0x4004], desc[UR16][R190.64], P1 ;  /* 0x04004000beee7fae */ /* 0x0003e20008921850 */
[----:B------:R-:W-:-:S04]  /*9a50*/  ISETP.GT.AND P1, PT, R14, 0x2, PT ;  /* 0x000000020e00780c */ /* 0x000fc80003f24270 */
[----:B-1----:R-:W-:-:S04]  /*9a60*/  SEL R190, RZ, 0x4, !P1 ;  /* 0x00000004ffbe7807 */ /* 0x002fc80004800000 */
[----:B------:R-:W-:-:S04]  /*9a70*/  SEL R190, R190, RZ, !P0 ;  /* 0x000000ffbebe7207 */ /* 0x000fc80004000000 */
[----:B------:R-:W-:Y:S02]  /*9a80*/  ISETP.NE.U32.AND P1, PT, R190, RZ, PT ;  /* 0x000000ffbe00720c */ /* 0x000fe40003f25070 */
[----:B------:R-:W-:-:S04]  /*9a90*/  IADD3 R190, P2, R13, R181, RZ ;  /* 0x000000b50dbe7210 */ /* 0x000fc80007f5e0ff */
[----:B------:R-:W-:-:S07]  /*9aa0*/  IADD3.X R191, R12, R180, RZ, P2, !PT ;  /* 0x000000b40cbf7210 */ /* 0x000fce00017fe4ff */
        /* <DEDUP_REMOVED lines=15> */
[----:B-1----:R-:W-:Y:S02]  /*9ba0*/  SEL R190, RZ, 0x4, !P1 ;  /* 0x00000004ffbe7807 */ /* 0x002fe40004800000 */
[----:B------:R-:W-:Y:S02]  /*9bb0*/  LOP3.LUT R238, R3, 0x10, RZ, 0x3c, !PT ;  /* 0x0000001003ee7812 */ /* 0x000fe400078e3cff */
[----:B------:R-:W-:-:S03]  /*9bc0*/  SEL R190, R190, RZ, !P0 ;  /* 0x000000ffbebe7207 */ /* 0x000fc60004000000 */
[----:B------:R-:W-:Y:S01]  /*9bd0*/  VIADD R238, R238, UR4 ;  /* 0x00000004eeee7c36 */ /* 0x000fe20008000000 */
[----:B------:R-:W-:Y:S02]  /*9be0*/  ISETP.NE.U32.AND P1, PT, R190, RZ, PT ;  /* 0x000000ffbe00720c */ /* 0x000fe40003f25070 */
[----:B------:R-:W-:-:S05]  /*9bf0*/  IADD3 R190, P2, R13, R173, RZ ;  /* 0x000000ad0dbe7210 */ /* 0x000fca0007f5e0ff */
[----:B------:R-:W-:-:S06]  /*9c00*/  IMAD.X R191, R12, 0x1, R172, P2 ;  /* 0x000000010cbf7824 */ /* 0x000fcc00010e06ac */
[----:B------:R1:W-:Y:S02]  /*9c10*/  LDGSTS.E [R238], desc[UR16][R190.64], P1 ;  /* 0x00000000beee7fae */ /* 0x0003e40008921850 */
[----:B-1----:R-:W-:-:S04]  /*9c20*/  IADD3 R190, P2, R13, R171, RZ ;  /* 0x000000ab0dbe7210 */ /* 0x002fc80007f5e0ff */
[----:B------:R-:W-:-:S05]  /*9c30*/  IADD3.X R191, R12, R170, RZ, P2, !PT ;  /* 0x000000aa0cbf7210 */ /* 0x000fca00017fe4ff */
        /* <DEDUP_REMOVED lines=28> */
[----:B-1----:R-:W-:-:S04]  /*9e00*/  IADD3 R190, P2, R13, R159, RZ ;  /* 0x0000009f0dbe7210 */ /* 0x002fc80007f5e0ff */
[----:B------:R-:W-:-:S05]  /*9e10*/  IADD3.X R191, R12, R158, RZ, P2, !PT ;  /* 0x0000009e0cbf7210 */ /* 0x000fca00017fe4ff */
        /* <DEDUP_REMOVED lines=191> */
[----:B------:R-:W-:-:S03]  /*aa10*/  ISETP.GT.AND P1, PT, R14, 0x1a, PT ;  /* 0x0000001a0e00780c */ /* 0x000fc60003f24270 */
[----:B------:R-:W2:Y:S01]  /*aa20*/  LDL R191, [R1] ;  /* 0x0000000001bf7983 */ /* 0x000ea20000100800 */
[----:B-1----:R-:W-:-:S04]  /*aa30*/  SEL R190, RZ, 0x4, !P1 ;  /* 0x00000004ffbe7807 */ /* 0x002fc80004800000 */
[----:B------:R-:W-:-:S04]  /*aa40*/  SEL R190, R190, RZ, !P0 ;  /* 0x000000ffbebe7207 */ /* 0x000fc80004000000 */
[----:B------:R-:W-:Y:S02]  /*aa50*/  ISETP.NE.U32.AND P1, PT, R190, RZ, PT ;  /* 0x000000ffbe00720c */ /* 0x000fe40003f25070 */
[----:B------:R-:W-:-:S04]  /*aa60*/  IADD3 R190, P2, R13, R252, RZ ;  /* 0x000000fc0dbe7210 */ /* 0x000fc80007f5e0ff */
[----:B--2---:R-:W-:-:S07]  /*aa70*/  IADD3.X R191, R12, R191, RZ, P2, !PT ;  /* 0x000000bf0cbf7210 */ /* 0x004fce00017fe4ff */
[----:B------:R1:W-:Y:S04]  /*aa80*/  LDGSTS.E [R238+0x8], desc[UR16][R190.64], P1 ;  /* 0x00008000beee7fae */ /* 0x0003e80008921850 */
[----:B------:R-:W1:Y:S02]  /*aa90*/  LDL R191, [R1+0x4] ;  /* 0x0000040001bf7983 */ /* 0x000e640000100800 */
[----:B-1----:R-:W-:Y:S02]  /*aaa0*/  IADD3 R190, P2, R13, R191, RZ ;  /* 0x000000bf0dbe7210 */ /* 0x002fe40007f5e0ff */
[----:B------:R-:W2:Y:S03]  /*aab0*/  LDL R191, [R1+0x8] ;  /* 0x0000080001bf7983 */ /* 0x000ea60000100800 */
[----:B--2---:R-:W-:-:S05]  /*aac0*/  IMAD.X R191, R12, 0x1, R191, P2 ;  /* 0x000000010cbf7824 */ /* 0x004fca00010e06bf */
[----:B------:R1:W-:Y:S04]  /*aad0*/  LDGSTS.E [R238+0x4008], desc[UR16][R190.64], P1 ;  /* 0x04008000beee7fae */ /* 0x0003e80008921850 */
[----:B------:R-:W2:Y:S01]  /*aae0*/  LDL R191, [R1+0xc] ;  /* 0x00000c0001bf7983 */ /* 0x000ea20000100800 */
[----:B------:R-:W-:-:S04]  /*aaf0*/  ISETP.GT.AND P1, PT, R14, 0x1b, PT ;  /* 0x0000001b0e00780c */ /* 0x000fc80003f24270 */
[----:B-1----:R-:W-:-:S04]  /*ab00*/  SEL R190, RZ, 0x4, !P1 ;  /* 0x00000004ffbe7807 */ /* 0x002fc80004800000 */
[----:B------:R-:W-:-:S04]  /*ab10*/  SEL R190, R190, RZ, !P0 ;  /* 0x000000ffbebe7207 */ /* 0x000fc80004000000 */
[----:B------:R-:W-:Y:S02]  /*ab20*/  ISETP.NE.U32.AND P1, PT, R190, RZ, PT ;  /* 0x000000ffbe00720c */ /* 0x000fe40003f25070 */
[----:B--2---:R-:W-:Y:S02]  /*ab30*/  IADD3 R190, P2, R13, R191, RZ ;  /* 0x000000bf0dbe7210 */ /* 0x004fe40007f5e0ff */
[----:B------:R-:W2:Y:S03]  /*ab40*/  LDL R191, [R1+0x10] ;  /* 0x0000100001bf7983 */ /* 0x000ea60000100800 */
[----:B--2---:R-:W-:-:S06]  /*ab50*/  IMAD.X R191, R12, 0x1, R191, P2 ;  /* 0x000000010cbf7824 */ /* 0x004fcc00010e06bf */
        /* <DEDUP_REMOVED lines=12> */
[----:B------:R-:W2:Y:S01]  /*ac20*/  LDL R191, [R1+0x20] ;  /* 0x0000200001bf7983 */ /* 0x000ea20000100800 */
[----:B------:R-:W-:-:S05]  /*ac30*/  LOP3.LUT R238, R3, 0x70, RZ, 0x3c, !PT ;  /* 0x0000007003ee7812 */ /* 0x000fca00078e3cff */
[----:B------:R-:W-:Y:S02]  /*ac40*/  VIADD R238, R238, UR4 ;  /* 0x00000004eeee7c36 */ /* 0x000fe40008000000 */
[----:B--2---:R-:W-:-:S05]  /*ac50*/  IMAD.X R191, R12, 0x1, R191, P2 ;  /* 0x000000010cbf7824 */ /* 0x004fca00010e06bf */
[----:B------:R1:W-:Y:S04]  /*ac60*/  LDGSTS.E [R238], desc[UR16][R190.64], P1 ;  /* 0x00000000beee7fae */ /* 0x0003e80008921850 */
[----:B------:R-:W1:Y:S02]  /*ac70*/  LDL R191, [R1+0x24] ;  /* 0x0000240001bf7983 */ /* 0x000e640000100800 */
[----:B-1----:R-:W-:Y:S02]  /*ac80*/  IADD3 R190, P2, R13, R191, RZ ;  /* 0x000000bf0dbe7210 */ /* 0x002fe40007f5e0ff */
[----:B------:R-:W2:Y:S02]  /*ac90*/  LDL R191, [R1+0x28] ;  /* 0x0000280001bf7983 */ /* 0x000ea40000100800 */
[----:B--2---:R-:W-:-:S05]  /*aca0*/  IADD3.X R191, R12, R191, RZ, P2, !PT ;  /* 0x000000bf0cbf7210 */ /* 0x004fca00017fe4ff */
        /* <DEDUP_REMOVED lines=40> */
[----:B------:R-:W2:Y:S02]  /*af30*/  LDL R191, [R1+0x58] ;  /* 0x0000580001bf7983 */ /* 0x000ea40000100800 */
[----:B--2---:R-:W-:-:S05]  /*af40*/  IADD3.X R191, R12, R191, RZ, P2, !PT ;  /* 0x000000bf0cbf7210 */ /* 0x004fca00017fe4ff */
[----:B------:R1:W-:Y:S01]  /*af50*/  LDGSTS.E [R238+0x400c], desc[UR16][R190.64], P1 ;  /* 0x0400c000beee7fae */ /* 0x0003e20008921850 */
[----:B------:R-:W-:-:S03]  /*af60*/  ULEA UR4, UR10, UR8, 0xd ;  /* 0x000000080a047291 */ /* 0x000fc6000f8e683f */
[----:B------:R-:W0:Y:S04]  /*af70*/  LDGDEPBAR ;  /* 0x00000000000079af */ /* 0x000e280000000000 */
[----:B------:R-:W2:Y:S04]  /*af80*/  LDL R191, [R1+0x5c] ;  /* 0x00005c0001bf7983 */ /* 0x000ea80000100800 */
[----:B------:R-:W3:Y:S01]  /*af90*/  LDL R238, [R1+0x60] ;  /* 0x0000600001ee7983 */ /* 0x000ee20000100800 */
[----:B-1----:R-:W1:Y:S02]  /*afa0*/  S2R R190, SR_TID.X ;  /* 0x0000000000be7919 */ /* 0x002e640000002100 */
[----:B-1----:R-:W-:-:S04]  /*afb0*/  LOP3.LUT R190, R190, 0x1f, RZ, 0xc0, !PT ;  /* 0x0000001fbebe7812 */ /* 0x002fc800078ec0ff */
[----:B------:R-:W-:-:S04]  /*afc0*/  ISETP.GE.AND P1, PT, R190, R14, PT ;  /* 0x0000000ebe00720c */ /* 0x000fc80003f26270 */
[----:B------:R-:W-:-:S04]  /*afd0*/  SEL R190, RZ, 0x4, P1 ;  /* 0x00000004ffbe7807 */ /* 0x000fc80000800000 */
[----:B------:R-:W-:-:S04]  /*afe0*/  SEL R190, R190, RZ, !P0 ;  /* 0x000000ffbebe7207 */ /* 0x000fc80004000000 */
[----:B------:R-:W-:Y:S02]  /*aff0*/  ISETP.NE.U32.AND P0, PT, R190, RZ, PT ;  /* 0x000000ffbe00720c */ /* 0x000fe40003f05070 */
[----:B--2---:R-:W-:-:S05]  /*b000*/  IADD3 R190, P1, R16, R191, RZ ;  /* 0x000000bf10be7210 */ /* 0x004fca0007f3e0ff */
[----:B---3--:R-:W-:Y:S02]  /*b010*/  IMAD.X R191, R15, 0x1, R238, P1 ;  /* 0x000000010fbf7824 */ /* 0x008fe400008e06ee */
[----:B------:R-:W-:-:S05]  /*b020*/  VIADD R238, R2, UR4 ;  /* 0x0000000402ee7c36 */ /* 0x000fca0008000000 */
[----:B------:R1:W-:Y:S04]  /*b030*/  LDGSTS.E [R238+0x30000], desc[UR16][R190.64], P0 ;  /* 0x30000000beee7fae */ /* 0x0003e80008121850 */
[----:B------:R-:W1:Y:S02]  /*b040*/  LDL R191, [R1+0x6c] ;  /* 0x00006c0001bf7983 */ /* 0x000e640000100800 */
[----:B-1----:R-:W-:Y:S02]  /*b050*/  IADD3 R190, P1, R16, R191, RZ ;  /* 0x000000bf10be7210 */ /* 0x002fe40007f3e0ff */
[----:B------:R-:W2:Y:S03]  /*b060*/  LDL R191, [R1+0x70] ;  /* 0x0000700001bf7983 */ /* 0x000ea60000100800 */
[----:B--2---:R-:W-:-:S05]  /*b070*/  IMAD.X R191, R15, 0x1, R191, P1 ;  /* 0x000000010fbf7824 */ /* 0x004fca00008e06bf */
        /* <DEDUP_REMOVED lines=13> */
[----:B------:R-:W2:Y:S02]  /*b150*/  LDL R191, [R1+0xa0] ;  /* 0x0000a00001bf7983 */ /* 0x000ea40000100800 */
[----:B--2---:R-:W-:-:S05]  /*b160*/  IADD3.X R191, R15, R191, RZ, P1, !PT ;  /* 0x000000bf0fbf7210 */ /* 0x004fca0000ffe4ff */
        /* <DEDUP_REMOVED lines=16> */
[----:B------:R-:W2:Y:S01]  /*b270*/  LDL R191, [R1+0x64] ;  /* 0x0000640001bf7983 */ /* 0x000ea20000100800 */
[----:B-1----:R-:W-:Y:S02]  /*b280*/  LOP3.LUT R238, R2, 0x40, RZ, 0x3c, !PT ;  /* 0x0000004002ee7812 */ /* 0x002fe400078e3cff */
[----:B--2---:R-:W-:Y:S02]  /*b290*/  IADD3 R190, P1, R16, R191, RZ ;  /* 0x000000bf10be7210 */ /* 0x004fe40007f3e0ff */
[----:B------:R-:W2:Y:S01]  /*b2a0*/  LDL R191, [R1+0x68] ;  /* 0x0000680001bf7983 */ /* 0x000ea20000100800 */
[----:B------:R-:W-:-:S02]  /*b2b0*/  VIADD R238, R238, UR4 ;  /* 0x00000004eeee7c36 */ /* 0x000fc40008000000 */
        /* <DEDUP_REMOVED lines=34> */
[----:B------:R-:W2:Y:S01]  /*b4e0*/  LDL R191, [R1+0xd8] ;  /* 0x0000d80001bf7983 */ /* 0x000ea20000100800 */
[----:B------:R-:W-:Y:S01]  /*b4f0*/  VIADD R187, R187, 0x1 ;  /* 0x00000001bbbb7836 */ /* 0x000fe20000000000 */
[----:B------:R-:W-:Y:S01]  /*b500*/  LEA R13, P2, R8, R13, 0x2 ;  /* 0x0000000d080d7211 */ /* 0x000fe200078410ff */
[----:B------:R-:W-:Y:S01]  /*b510*/  VIADD R14, R14, 0xffffffe0 ;  /* 0xffffffe00e0e7836 */ /* 0x000fe20000000000 */
[----:B--2---:R-:W-:-:S05]  /*b520*/  IADD3.X R191, R15, R191, RZ, P1, !PT ;  /* 0x000000bf0fbf7210 */ /* 0x004fca0000ffe4ff */
[----:B------:R1:W-:Y:S01]  /*b530*/  LDGSTS.E [R238+0x31e00], desc[UR16][R190.64], P0 ;  /* 0x31e00000beee7fae */ /* 0x0003e20008121850 */
[----:B------:R-:W-:Y:S02]  /*b540*/  ISETP.NE.U32.AND P0, PT, R186, R187, PT ;  /* 0x000000bbba00720c */ /* 0x000fe40003f05070 */
[C---:B------:R-:W-:Y:S01]  /*b550*/  LEA R16, P1, R9.reuse, R16, 0x2 ;  /* 0x0000001009107211 */ /* 0x040fe200078210ff */
[----:B------:R-:W0:Y:S01]  /*b560*/  LDGDEPBAR ;  /* 0x00000000000079af */ /* 0x000e220000000000 */
[----:B-1----:R-:W-:Y:S02]  /*b570*/  SHF.R.S32.HI R191, RZ, 0x1f, R8 ;  /* 0x0000001fffbf7819 */ /* 0x002fe40000011408 */
[----:B------:R-:W-:Y:S02]  /*b580*/  SHF.R.S32.HI R190, RZ, 0x1f, R9 ;  /* 0x0000001fffbe7819 */ /* 0x000fe40000011409 */
[----:B------:R-:W-:Y:S02]  /*b590*/  SHF.L.U64.HI R191, R8, 0x2, R191 ;  /* 0x0000000208bf7819 */ /* 0x000fe400000102bf */
[----:B------:R-:W-:-:S03]  /*b5a0*/  SHF.L.U64.HI R190, R9, 0x2, R190 ;  /* 0x0000000209be7819 */ /* 0x000fc600000102be */
[----:B------:R-:W-:Y:S02]  /*b5b0*/  IMAD.X R12, R12, 0x1, R191, P2 ;  /* 0x000000010c0c7824 */ /* 0x000fe400010e06bf */
[----:B------:R-:W-:Y:S01]  /*b5c0*/  IMAD.X R15, R15, 0x1, R190, P1 ;  /* 0x000000010f0f7824 */ /* 0x000fe200008e06be */
[----:B------:R-:W-:Y:S06]  /*b5d0*/  @P0 BRA `(.L_x_1) ;  /* 0xffffffdc00a80947 */ /* 0x000fec000383ffff */
.L_x_0:
[----:B------:R-:W1:Y:S01]  /*b5e0*/  S2R R8, SR_TID.X ;  /* 0x0000000000087919 */ /* 0x000e620000002100 */
[----:B------:R-:W-:Y:S02]  /*b5f0*/  WARPGROUP.DEPBAR.LE gsb0, 0x0 ;  /* 0x00008000000079c5 */ /* 0x000fe40000010000 */
[----:B------:R-:W-:-:S04]  /*b600*/  DEPBAR.LE SB0, 0x0 ;  /* 0x000080000000791a */ /* 0x000fc80000000000 */
[----:B------:R-:W-:Y:S01]  /*b610*/  MOV R12, R120 ;  /* 0x00000078000c7202 */ /* 0x000fe20000000f00 */
[----:B------:R-:W-:Y:S01]  /*b620*/  IMAD.MOV.U32 R13, RZ, RZ, R122 ;  /* 0x000000ffff0d7224 */ /* 0x000fe200078e007a */
[----:B------:R-:W-:Y:S01]  /*b630*/  MOV R18, R24 ;  /* 0x0000001800127202 */ /* 0x000fe20000000f00 */
[----:B------:R-:W-:Y:S01]  /*b640*/  IMAD.MOV.U32 R14, RZ, RZ, R88 ;  /* 0x000000ffff0e7224 */ /* 0x000fe200078e0058 */
[----:B------:R-:W-:Y:S01]  /*b650*/  ULDC.64 UR4, c[0x0][0x220] ;  /* 0x0000880000047ab9 */ /* 0x000fe20000000a00 */
[----:B------:R-:W-:Y:S01]  /*b660*/  IMAD.MOV.U32 R15, RZ, RZ, R90 ;  /* 0x000000ffff0f7224 */ /* 0x000fe200078e005a */
[----:B------:R-:W-:Y:S01]  /*b670*/  MOV R90, R92 ;  /* 0x0000005c005a7202 */ /* 0x000fe20000000f00 */
[----:B------:R-:W-:Y:S01]  /*b680*/  VIADD R2, R0, 0x3f ;  /* 0x0000003f00027836 */ /* 0x000fe20000000000 */
[-C--:B------:R-:W-:Y:S01]  /*b690*/  ISETP.GE.AND P2, PT, R5, R188.reuse, PT ;  /* 0x000000bc0500720c */ /* 0x080fe20003f46270 */
[----:B------:R-:W-:Y:S01]  /*b6a0*/  IMAD.MOV.U32 R16, RZ, RZ, R56 ;  /* 0x000000ffff107224 */ /* 0x000fe200078e0038 */
[----:B------:R-:W-:Y:S01]  /*b6b0*/  MOV R56, R57 ;  /* 0x0000003900387202 */ /* 0x000fe20000000f00 */
[----:B------:R-:W-:Y:S01]  /*b6c0*/  IMAD.MOV.U32 R17, RZ, RZ, R58 ;  /* 0x000000ffff117224 */ /* 0x000fe200078e003a */
[-C--:B------:R-:W-:Y:S01]  /*b6d0*/  ISETP.GE.AND P0, PT, R2, R189.reuse, PT ;  /* 0x000000bd0200720c */ /* 0x080fe20003f06270 */
[C---:B------:R-:W-:Y:S01]  /*b6e0*/  VIADD R2, R0.reuse, 0x3 ;  /* 0x0000000300027836 */ /* 0x040fe20000000000 */
[CC--:B------:R-:W-:Y:S01]  /*b6f0*/  ISETP.GE.AND P5, PT, R0.reuse, R189.reuse, PT ;  /* 0x000000bd0000720c */ /* 0x0c0fe20003fa6270 */
[----:B------:R-:W-:Y:S01]  /*b700*/  IMAD.MOV.U32 R19, RZ, RZ, R26 ;  /* 0x000000ffff137224 */ /* 0x000fe200078e001a */
[-C--:B------:R-:W-:Y:S01]  /*b710*/  ISETP.LT.AND P2, PT, R0, R189.reuse, !P2 ;  /* 0x000000bd0000720c */ /* 0x080fe20005741270 */
[----:B------:R-:W-:Y:S01]  /*b720*/  IMAD.MOV.U32 R20, RZ, RZ, R121 ;  /* 0x000000ffff147224 */ /* 0x000fe200078e0079 */
[----:B------:R-:W-:Y:S01]  /*b730*/  ISETP.GE.AND P4, PT, R2, R189, PT ;  /* 0x000000bd0200720c */ /* 0x000fe20003f86270 */
[----:B------:R-:W-:Y:S01]  /*b740*/  IMAD.MOV.U32 R21, RZ, RZ, R123 ;  /* 0x000000ffff157224 */ /* 0x000fe200078e007b */
[----:B------:R-:W-:Y:S01]  /*b750*/  ISETP.LT.AND P5, PT, R7, R188, !P5 ;  /* 0x000000bc0700720c */ /* 0x000fe20006fa1270 */
[----:B------:R-:W-:-:S02]  /*b760*/  IMAD.MOV.U32 R22, RZ, RZ, R89 ;  /* 0x000000ffff167224 */ /* 0x000fc400078e0059 */
[----:B------:R-:W-:Y:S02]  /*b770*/  IMAD.MOV.U32 R23, RZ, RZ, R91 ;  /* 0x000000ffff177224 */ /* 0x000fe400078e005b */
[C---:B-1----:R-:W-:Y:S01]  /*b780*/  IMAD.SHL.U32 R3, R8.reuse, 0x10, RZ ;  /* 0x0000001008037824 */ /* 0x042fe200078e00ff */
[----:B------:R-:W-:Y:S01]  /*b790*/  SHF.L.U32 R6, R8, 0x6, RZ ;  /* 0x0000000608067819 */ /* 0x000fe200000006ff */
[----:B------:R-:W-:Y:S02]  /*b7a0*/  IMAD.MOV.U32 R57, RZ, RZ, R59 ;  /* 0x000000ffff397224 */ /* 0x000fe400078e003b */
[----:B------:R-:W-:Y:S01]  /*b7b0*/  IMAD.MOV.U32 R58, RZ, RZ, R25 ;  /* 0x000000ffff3a7224 */ /* 0x000fe200078e0019 */
[----:B------:R-:W-:Y:S01]  /*b7c0*/  LOP3.LUT R3, R3, 0xf0, RZ, 0xc0, !PT ;  /* 0x000000f003037812 */ /* 0x000fe200078ec0ff */
[----:B------:R-:W-:Y:S01]  /*b7d0*/  IMAD.MOV.U32 R59, RZ, RZ, R27 ;  /* 0x000000ffff3b7224 */ /* 0x000fe200078e001b */
[----:B------:R-:W-:Y:S01]  /*b7e0*/  LOP3.LUT R6, R6, 0x400, RZ, 0xc0, !PT ;  /* 0x0000040006067812 */ /* 0x000fe200078ec0ff */
[----:B------:R-:W-:Y:S01]  /*b7f0*/  IMAD.MOV.U32 R88, RZ, RZ, R124 ;  /* 0x000000ffff587224 */ /* 0x000fe200078e007c */
[----:B------:R-:W-:Y:S01]  /*b800*/  MOV R124, R64 ;  /* 0x00000040007c7202 */ /* 0x000fe20000000f00 */
[----:B------:R-:W-:Y:S01]  /*b810*/  IMAD.MOV.U32 R89, RZ, RZ, R126 ;  /* 0x000000ffff597224 */ /* 0x000fe200078e007e */
[----:B------:R-:W-:Y:S01]  /*b820*/  IADD3 R3, R6, UR8, R3 ;  /* 0x0000000806037c10 */ /* 0x000fe2000fffe003 */
[----:B------:R-:W-:Y:S01]  /*b830*/  IMAD.MOV.U32 R91, RZ, RZ, R94 ;  /* 0x000000ffff5b7224 */ /* 0x000fe200078e005e */
[C---:B------:R-:W-:Y:S01]  /*b840*/  LOP3.LUT R6, R8.reuse, 0x60, RZ, 0xc0, !PT ;  /* 0x0000006008067812 */ /* 0x040fe200078ec0ff */
[----:B------:R-:W-:Y:S01]  /*b850*/  IMAD.MOV.U32 R120, RZ, RZ, R60 ;  /* 0x000000ffff787224 */ /* 0x000fe200078e003c */
[----:B------:R-:W-:Y:S01]  /*b860*/  LOP3.LUT R8, R8, 0x7f, RZ, 0xc0, !PT ;  /* 0x0000007f08087812 */ /* 0x000fe200078ec0ff */
[----:B------:R-:W-:Y:S01]  /*b870*/  IMAD.MOV.U32 R121, RZ, RZ, R62 ;  /* 0x000000ffff797224 */ /* 0x000fe200078e003e */
[----:B------:R-:W-:Y:S01]  /*b880*/  MOV R94, R29 ;  /* 0x0000001d005e7202 */ /* 0x000fe20000000f00 */
[----:B------:R-:W-:Y:S01]  /*b890*/  IMAD R3, R6, 0x8, R3 ;  /* 0x0000000806037824 */ /* 0x000fe200078e0203 */
[----:B------:R-:W-:Y:S01]  /*b8a0*/  BAR.SYNC.DEFER_BLOCKING 0x0 ;  /* 0x0000000000007b1d */ /* 0x000fe20000010000 */
[----:B------:R-:W-:Y:S01]  /*b8b0*/  LEA R2, R8, UR8, 0x4 ;  /* 0x0000000808027c11 */ /* 0x000fe2000f8e20ff */
[----:B------:R-:W-:-:S02]  /*b8c0*/  IMAD.MOV.U32 R122, RZ, RZ, R28 ;  /* 0x000000ffff7a7224 */ /* 0x000fc400078e001c */
[----:B------:R-:W-:Y:S02]  /*b8d0*/  IMAD.MOV.U32 R123, RZ, RZ, R30 ;  /* 0x000000ffff7b7224 */ /* 0x000fe400078e001e */
[----:B------:R-:W-:Y:S02]  /*b8e0*/  IMAD.MOV.U32 R92, RZ, RZ, R61 ;  /* 0x000000ffff5c7224 */ /* 0x000fe400078e003d */
[----:B------:R-:W1:Y:S01]  /*b8f0*/  LDC R6, c[0x0][0x244] ;  /* 0x00009100ff067b82 */ /* 0x000e620000000800 */
[----:B------:R-:W-:Y:S02]  /*b900*/  IMAD.MOV.U32 R126, RZ, RZ, R32 ;  /* 0x000000ffff7e7224 */ /* 0x000fe400078e0020 */
[----:B------:R-:W-:Y:S02]  /*b910*/  IMAD.MOV.U32 R152, RZ, RZ, R65 ;  /* 0x000000ffff987224 */ /* 0x000fe400078e0041 */
[----:B------:R-:W-:Y:S02]  /*b920*/  IMAD.MOV.U32 R153, RZ, RZ, R67 ;  /* 0x000000ffff997224 */ /* 0x000fe400078e0043 */
[----:B------:R-:W-:-:S02]  /*b930*/  IMAD.MOV.U32 R154, RZ, RZ, R33 ;  /* 0x000000ffff9a7224 */ /* 0x000fc400078e0021 */
[----:B------:R-:W-:Y:S02]  /*b940*/  IMAD.MOV.U32 R155, RZ, RZ, R35 ;  /* 0x000000ffff9b7224 */ /* 0x000fe400078e0023 */
[----:B------:R-:W-:-:S05]  /*b950*/  VIADD R4, R0, 0x1 ;  /* 0x0000000100047836 */ /* 0x000fca0000000000 */
[-C--:B------:R-:W-:Y:S01]  /*b960*/  ISETP.GE.AND P3, PT, R4, R189.reuse, PT ;  /* 0x000000bd0400720c */ /* 0x080fe20003f66270 */
[----:B------:R-:W-:Y:S01]  /*b970*/  STSM.16.M88.4 [R3], R12 ;  /* 0x0000000c03007844 */ /* 0x000fe20000000200 */
[----:B------:R-:W-:Y:S01]  /*b980*/  VIADD R4, R0, 0x2 ;  /* 0x0000000200047836 */ /* 0x000fe20000000000 */
[----:B------:R-:W-:Y:S04]  /*b990*/  BAR.SYNC.DEFER_BLOCKING 0x0 ;  /* 0x0000000000007b1d */ /* 0x000fe80000010000 */
[----:B------:R-:W-:Y:S01]  /*b9a0*/  ISETP.GE.AND P1, PT, R4, R189, PT ;  /* 0x000000bd0400720c */ /* 0x000fe20003f26270 */
[----:B-1----:R-:W-:-:S05]  /*b9b0*/  IMAD R4, R5, R6, RZ ;  /* 0x0000000605047224 */ /* 0x002fca00078e02ff */
[----:B------:R-:W-:Y:S01]  /*b9c0*/  LEA R6, R6, R4, 0x7 ;  /* 0x0000000406067211 */ /* 0x000fe200078e38ff */
[----:B------:R-:W1:Y:S01]  /*b9d0*/  LDS.128 R8, [R2] ;  /* 0x0000000002087984 */ /* 0x000e620000000c00 */
[----:B------:R-:W-:Y:S06]  /*b9e0*/  BAR.SYNC.DEFER_BLOCKING 0x0 ;  /* 0x0000000000007b1d */ /* 0x000fec0000010000 */
[----:B------:R-:W-:Y:S02]  /*b9f0*/  STSM.16.M88.4 [R3], R16 ;  /* 0x0000001003007844 */ /* 0x000fe40000000200 */
[----:B------:R-:W-:Y:S06]  /*ba00*/  BAR.SYNC.DEFER_BLOCKING 0x0 ;  /* 0x0000000000007b1d */ /* 0x000fec0000010000 */
[----:B------:R-:W2:Y:S02]  /*ba10*/  LDS.128 R12, [R2] ;  /* 0x00000000020c7984 */ /* 0x000ea40000000c00 */
[----:B------:R-:W-:Y:S06]  /*ba20*/  BAR.SYNC.DEFER_BLOCKING 0x0 ;  /* 0x0000000000007b1d */ /* 0x000fec0000010000 */
[----:B------:R-:W-:Y:S02]  /*ba30*/  STSM.16.M88.4 [R3], R20 ;  /* 0x0000001403007844 */ /* 0x000fe40000000200 */
[----:B------:R-:W-:Y:S06]  /*ba40*/  BAR.SYNC.DEFER_BLOCKING 0x0 ;  /* 0x0000000000007b1d */ /* 0x000fec0000010000 */
[----:B------:R-:W3:Y:S02]  /*ba50*/  LDS.128 R24, [R2] ;  /* 0x0000000002187984 */ /* 0x000ee40000000c00 */
[----:B------:R-:W-:Y:S06]  /*ba60*/  BAR.SYNC.DEFER_BLOCKING 0x0 ;  /* 0x0000000000007b1d */ /* 0x000fec0000010000 */
[----:B------:R4:W-:Y:S02]  /*ba70*/  STSM.16.M88.4 [R3], R56 ;  /* 0x0000003803007844 */ /* 0x0009e40000000200 */
[----:B------:R-:W-:Y:S01]  /*ba80*/  BAR.SYNC.DEFER_BLOCKING 0x0 ;  /* 0x0000000000007b1d */ /* 0x000fe20000010000 */
[----:B----4-:R-:W-:Y:S01]  /*ba90*/  MOV R56, R125 ;  /* 0x0000007d00387202 */ /* 0x010fe20000000f00 */
[----:B------:R-:W-:-:S02]  /*baa0*/  IMAD.MOV.U32 R57, RZ, RZ, R127 ;  /* 0x000000ffff397224 */ /* 0x000fc400078e007f */
[----:B------:R-:W-:Y:S02]  /*bab0*/  IMAD.MOV.U32 R58, RZ, RZ, R93 ;  /* 0x000000ffff3a7224 */ /* 0x000fe400078e005d */
[----:B------:R-:W-:Y:S02]  /*bac0*/  IMAD.MOV.U32 R59, RZ, RZ, R95 ;  /* 0x000000ffff3b7224 */ /* 0x000fe400078e005f */
[----:B------:R-:W-:Y:S02]  /*bad0*/  IMAD.MOV.U32 R93, RZ, RZ, R63 ;  /* 0x000000ffff5d7224 */ /* 0x000fe400078e003f */
[----:B------:R-:W-:Y:S02]  /*bae0*/  IMAD.MOV.U32 R95, RZ, RZ, R31 ;  /* 0x000000ffff5f7224 */ /* 0x000fe400078e001f */
[----:B------:R-:W-:Y:S01]  /*baf0*/  IMAD.MOV.U32 R125, RZ, RZ, R66 ;  /* 0x000000ffff7d7224 */ /* 0x000fe200078e0042 */
[----:B------:R-:W4:Y:S01]  /*bb00*/  LDS.128 R20, [R2] ;  /* 0x0000000002147984 */ /* 0x000f220000000c00 */
[----:B------:R-:W-:Y:S01]  /*bb10*/  IMAD.MOV.U32 R127, RZ, RZ, R34 ;  /* 0x000000ffff7f7224 */ /* 0x000fe200078e0022 */
[----:B------:R-:W-:Y:S06]  /*bb20*/  BAR.SYNC.DEFER_BLOCKING 0x0 ;  /* 0x0000000000007b1d */ /* 0x000fec0000010000 */
[----:B------:R-:W-:Y:S02]  /*bb30*/  STSM.16.M88.4 [R3], R88 ;  /* 0x0000005803007844 */ /* 0x000fe40000000200 */
[----:B------:R-:W-:Y:S06]  /*bb40*/  BAR.SYNC.DEFER_BLOCKING 0x0 ;  /* 0x0000000000007b1d */ /* 0x000fec0000010000 */
[----:B------:R-:W5:Y:S02]  /*bb50*/  LDS.128 R16, [R2] ;  /* 0x0000000002107984 */ /* 0x000f640000000c00 */
[----:B------:R-:W-:Y:S06]  /*bb60*/  BAR.SYNC.DEFER_BLOCKING 0x0 ;  /* 0x0000000000007b1d */ /* 0x000fec0000010000 */
[----:B------:R1:W-:Y:S02]  /*bb70*/  STSM.16.M88.4 [R3], R120 ;  /* 0x0000007803007844 */ /* 0x0003e40000000200 */
[----:B------:R-:W-:Y:S01]  /*bb80*/  BAR.SYNC.DEFER_BLOCKING 0x0 ;  /* 0x0000000000007b1d */ /* 0x000fe20000010000 */
[----:B-1----:R-:W-:-:S02]  /*bb90*/  IMAD.MOV.U32 R120, RZ, RZ, R128 ;  /* 0x000000ffff787224 */ /* 0x002fc400078e0080 */
[----:B------:R-:W-:Y:S01]  /*bba0*/  IMAD.MOV.U32 R121, RZ, RZ, R130 ;  /* 0x000000ffff797224 */ /* 0x000fe200078e0082 */
[----:B------:R-:W-:Y:S01]  /*bbb0*/  MOV R130, R97 ;  /* 0x0000006100827202 */ /* 0x000fe20000000f00 */
[----:B------:R-:W-:Y:S02]  /*bbc0*/  IMAD.MOV.U32 R122, RZ, RZ, R96 ;  /* 0x000000ffff7a7224 */ /* 0x000fe400078e0060 */
[----:B------:R-:W-:Y:S02]  /*bbd0*/  IMAD.MOV.U32 R123, RZ, RZ, R98 ;  /* 0x000000ffff7b7224 */ /* 0x000fe400078e0062 */
[----:B------:R-:W-:Y:S02]  /*bbe0*/  IMAD.MOV.U32 R128, RZ, RZ, R129 ;  /* 0x000000ffff807224 */ /* 0x000fe400078e0081 */
[----:B------:R-:W-:Y:S01]  /*bbf0*/  IMAD.MOV.U32 R129, RZ, RZ, R131 ;  /* 0x000000ffff817224 */ /* 0x000fe200078e0083 */
[----:B------:R-:W1:Y:S01]  /*bc00*/  LDS.128 R88, [R2] ;  /* 0x0000000002587984 */ /* 0x000e620000000c00 */
[----:B------:R-:W-:Y:S01]  /*bc10*/  IMAD.MOV.U32 R131, RZ, RZ, R99 ;  /* 0x000000ffff837224 */ /* 0x000fe200078e0063 */
[----:B------:R-:W-:Y:S06]  /*bc20*/  BAR.SYNC.DEFER_BLOCKING 0x0 ;  /* 0x0000000000007b1d */ /* 0x000fec0000010000 */
[----:B------:R-:W-:Y:S02]  /*bc30*/  STSM.16.M88.4 [R3], R56 ;  /* 0x0000003803007844 */ /* 0x000fe40000000200 */
[----:B------:R-:W-:Y:S06]  /*bc40*/  BAR.SYNC.DEFER_BLOCKING 0x0 ;  /* 0x0000000000007b1d */ /* 0x000fec0000010000 */
[----:B------:R-:W1:Y:S02]  /*bc50*/  LDS.128 R60, [R2] ;  /* 0x00000000023c7984 */ /* 0x000e640000000c00 */
[----:B------:R-:W-:Y:S06]  /*bc60*/  BAR.SYNC.DEFER_BLOCKING 0x0 ;  /* 0x0000000000007b1d */ /* 0x000fec0000010000 */
[----:B------:R-:W-:Y:S02]  /*bc70*/  STSM.16.M88.4 [R3], R92 ;  /* 0x0000005c03007844 */ /* 0x000fe40000000200 */
[----:B------:R-:W-:Y:S06]  /*bc80*/  BAR.SYNC.DEFER_BLOCKING 0x0 ;  /* 0x0000000000007b1d */ /* 0x000fec0000010000 */
[----:B------:R-:W1:Y:S02]  /*bc90*/  LDS.128 R56, [R2] ;  /* 0x0000000002387984 */ /* 0x000e640000000c00 */
[----:B------:R-:W-:Y:S06]  /*bca0*/  BAR.SYNC.DEFER_BLOCKING 0x0 ;  /* 0x0000000000007b1d */ /* 0x000fec0000010000 */
[----:B------:R2:W-:Y:S02]  /*bcb0*/  STSM.16.M88.4 [R3], R120 ;  /* 0x0000007803007844 */ /* 0x0005e40000000200 */
[----:B------:R-:W-:Y:S01]  /*bcc0*/  BAR.SYNC.DEFER_BLOCKING 0x0 ;  /* 0x0000000000007b1d */ /* 0x000fe20000010000 */
[----:B--2---:R-:W-:Y:S01]  /*bcd0*/  MOV R120, R132 ;  /* 0x0000008400787202 */ /* 0x004fe20000000f00 */
[----:B------:R-:W-:Y:S01]  /*bce0*/  IMAD.MOV.U32 R121, RZ, RZ, R134 ;  /* 0x000000ffff797224 */ /* 0x000fe200078e0086 */
[----:B------:R-:W-:Y:S01]  /*bcf0*/  MOV R132, R69 ;  /* 0x0000004500847202 */ /* 0x000fe20000000f00 */
[----:B------:R-:W-:-:S02]  /*bd00*/  IMAD.MOV.U32 R122, RZ, RZ, R100 ;  /* 0x000000ffff7a7224 */ /* 0x000fc400078e0064 */
[----:B------:R-:W-:Y:S02]  /*bd10*/  IMAD.MOV.U32 R123, RZ, RZ, R102 ;  /* 0x000000ffff7b7224 */ /* 0x000fe400078e0066 */
[----:B------:R-:W-:Y:S01]  /*bd20*/  IMAD.MOV.U32 R134, RZ, RZ, R37 ;  /* 0x000000ffff867224 */ /* 0x000fe200078e0025 */
[----:B------:R-:W2:Y:S01]  /*bd30*/  LDS.128 R28, [R2] ;  /* 0x00000000021c7984 */ /* 0x000ea20000000c00 */
[----:B------:R-:W-:Y:S06]  /*bd40*/  BAR.SYNC.DEFER_BLOCKING 0x0 ;  /* 0x0000000000007b1d */ /* 0x000fec0000010000 */
[----:B------:R3:W-:Y:S02]  /*bd50*/  STSM.16.M88.4 [R3], R124 ;  /* 0x0000007c03007844 */ /* 0x0007e40000000200 */
[----:B------:R-:W-:Y:S01]  /*bd60*/  BAR.SYNC.DEFER_BLOCKING 0x0 ;  /* 0x0000000000007b1d */ /* 0x000fe20000010000 */
[----:B---3--:R-:W-:Y:S01]  /*bd70*/  IMAD.MOV.U32 R124, RZ, RZ, R68 ;  /* 0x000000ffff7c7224 */ /* 0x008fe200078e0044 */
[----:B------:R-:W-:Y:S01]  /*bd80*/  MOV R126, R36 ;  /* 0x00000024007e7202 */ /* 0x000fe20000000f00 */
[----:B------:R-:W-:-:S02]  /*bd90*/  IMAD.MOV.U32 R125, RZ, RZ, R70 ;  /* 0x000000ffff7d7224 */ /* 0x000fc400078e0046 */
[----:B------:R-:W-:Y:S01]  /*bda0*/  IMAD.MOV.U32 R127, RZ, RZ, R38 ;  /* 0x000000ffff7f7224 */ /* 0x000fe200078e0026 */
[----:B------:R-:W3:Y:S02]  /*bdb0*/  LDS.128 R96, [R2] ;  /* 0x0000000002607984 */ /* 0x000ee40000000c00 */
[----:B------:R-:W-:Y:S06]  /*bdc0*/  BAR.SYNC.DEFER_BLOCKING 0x0 ;  /* 0x0000000000007b1d */ /* 0x000fec0000010000 */
[----:B------:R4:W-:Y:S02]  /*bdd0*/  STSM.16.M88.4 [R3], R128 ;  /* 0x0000008003007844 */ /* 0x0009e40000000200 */
[----:B------:R-:W-:Y:S01]  /*bde0*/  BAR.SYNC.DEFER_BLOCKING 0x0 ;  /* 0x0000000000007b1d */ /* 0x000fe20000010000 */
[----:B----4-:R-:W-:-:S02]  /*bdf0*/  IMAD.MOV.U32 R128, RZ, RZ, R133 ;  /* 0x000000ffff807224 */ /* 0x010fc400078e0085 */
[----:B------:R-:W-:Y:S02]  /*be00*/  IMAD.MOV.U32 R129, RZ, RZ, R135 ;  /* 0x000000ffff817224 */ /* 0x000fe400078e0087 */
[----:B------:R-:W-:Y:S02]  /*be10*/  IMAD.MOV.U32 R130, RZ, RZ, R101 ;  /* 0x000000ffff827224 */ /* 0x000fe400078e0065 */
[----:B------:R-:W-:Y:S02]  /*be20*/  IMAD.MOV.U32 R131, RZ, RZ, R103 ;  /* 0x000000ffff837224 */ /* 0x000fe400078e0067 */
[----:B------:R-:W-:Y:S02]  /*be30*/  IMAD.MOV.U32 R133, RZ, RZ, R71 ;  /* 0x000000ffff857224 */ /* 0x000fe400078e0047 */
[----:B------:R-:W-:Y:S01]  /*be40*/  IMAD.MOV.U32 R135, RZ, RZ, R39 ;  /* 0x000000ffff877224 */ /* 0x000fe200078e0027 */
[----:B------:R-:W4:Y:S01]  /*be50*/  LDS.128 R92, [R2] ;  /* 0x00000000025c7984 */ /* 0x000f220000000c00 */
[----:B------:R-:W-:Y:S06]  /*be60*/  BAR.SYNC.DEFER_BLOCKING 0x0 ;  /* 0x0000000000007b1d */ /* 0x000fec0000010000 */
[----:B------:R5:W-:Y:S02]  /*be70*/  STSM.16.M88.4 [R3], R152 ;  /* 0x0000009803007844 */ /* 0x000be40000000200 */
[----:B------:R-:W-:Y:S01]  /*be80*/  BAR.SYNC.DEFER_BLOCKING 0x0 ;  /* 0x0000000000007b1d */ /* 0x000fe20000010000 */
[----:B-----5:R-:W-:-:S02]  /*be90*/  IMAD.MOV.U32 R152, RZ, RZ, R72 ;  /* 0x000000ffff987224 */ /* 0x020fc400078e0048 */
[----:B------:R-:W-:Y:S02]  /*bea0*/  IMAD.MOV.U32 R153, RZ, RZ, R74 ;  /* 0x000000ffff997224 */ /* 0x000fe400078e004a */
[----:B------:R-:W-:Y:S02]  /*beb0*/  IMAD.MOV.U32 R154, RZ, RZ, R40 ;  /* 0x000000ffff9a7224 */ /* 0x000fe400078e0028 */
[----:B------:R-:W-:Y:S01]  /*bec0*/  IMAD.MOV.U32 R155, RZ, RZ, R42 ;  /* 0x000000ffff9b7224 */ /* 0x000fe200078e002a */
[----:B------:R-:W5:Y:S01]  /*bed0*/  LDS.128 R64, [R2] ;  /* 0x0000000002407984 */ /* 0x000f620000000c00 */
[----:B------:R-:W-:Y:S06]  /*bee0*/  BAR.SYNC.DEFER_BLOCKING 0x0 ;  /* 0x0000000000007b1d */ /* 0x000fec0000010000 */
[----:B------:R-:W-:Y:S02]  /*bef0*/  STSM.16.M88.4 [R3], R120 ;  /* 0x0000007803007844 */ /* 0x000fe40000000200 */
[----:B------:R-:W-:Y:S06]  /*bf00*/  BAR.SYNC.DEFER_BLOCKING 0x0 ;  /* 0x0000000000007b1d */ /* 0x000fec0000010000 */
[----:B------:R-:W5:Y:S02]  /*bf10*/  LDS.128 R32, [R2] ;  /* 0x0000000002207984 */ /* 0x000f640000000c00 */
[----:B------:R-:W-:Y:S06]  /*bf20*/  BAR.SYNC.DEFER_BLOCKING 0x0 ;  /* 0x0000000000007b1d */ /* 0x000fec0000010000 */
[----:B------:R1:W-:Y:S02]  /*bf30*/  STSM.16.M88.4 [R3], R124 ;  /* 0x0000007c03007844 */ /* 0x0003e40000000200 */
[----:B------:R-:W-:Y:S01]  /*bf40*/  BAR.SYNC.DEFER_BLOCKING 0x0 ;  /* 0x0000000000007b1d */ /* 0x000fe20000010000 */
[----:B-1----:R-:W-:Y:S01]  /*bf50*/  IMAD.MOV.U32 R124, RZ, RZ, R136 ;  /* 0x000000ffff7c7224 */ /* 0x002fe200078e0088 */
[----:B------:R-:W-:Y:S01]  /*bf60*/  MOV R126, R104 ;  /* 0x00000068007e7202 */ /* 0x000fe20000000f00 */
[----:B------:R-:W-:-:S02]  /*bf70*/  IMAD.MOV.U32 R125, RZ, RZ, R138 ;  /* 0x000000ffff7d7224 */ /* 0x000fc400078e008a */
[----:B------:R-:W-:Y:S02]  /*bf80*/  IMAD.MOV.U32 R127, RZ, RZ, R106 ;  /* 0x000000ffff7f7224 */ /* 0x000fe400078e006a */
[----:B------:R-:W-:Y:S02]  /*bf90*/  IMAD.MOV.U32 R136, RZ, RZ, R140 ;  /* 0x000000ffff887224 */ /* 0x000fe400078e008c */
[----:B------:R-:W-:Y:S02]  /*bfa0*/  IMAD.MOV.U32 R138, RZ, RZ, R108 ;  /* 0x000000ffff8a7224 */ /* 0x000fe400078e006c */
[----:B------:R-:W-:Y:S01]  /*bfb0*/  IMAD.MOV.U32 R140, RZ, RZ, R77 ;  /* 0x000000ffff8c7224 */ /* 0x000fe200078e004d */
[----:B------:R-:W1:Y:S01]  /*bfc0*/  LDS.128 R120, [R2] ;  /* 0x0000000002787984 */ /* 0x000e620000000c00 */
[----:B------:R-:W-:Y:S06]  /*bfd0*/  BAR.SYNC.DEFER_BLOCKING 0x0 ;  /* 0x0000000000007b1d */ /* 0x000fec0000010000 */
[----:B------:R2:W-:Y:S02]  /*bfe0*/  STSM.16.M88.4 [R3], R128 ;  /* 0x0000008003007844 */ /* 0x0005e40000000200 */
[----:B------:R-:W-:Y:S01]  /*bff0*/  BAR.SYNC.DEFER_BLOCKING 0x0 ;  /* 0x0000000000007b1d */ /* 0x000fe20000010000 */
[----:B--2---:R-:W-:Y:S01]  /*c000*/  MOV R128, R137 ;  /* 0x0000008900807202 */ /* 0x004fe20000000f00 */
[----:B------:R-:W-:-:S02]  /*c010*/  IMAD.MOV.U32 R129, RZ, RZ, R139 ;  /* 0x000000ffff817224 */ /* 0x000fc400078e008b */
[----:B------:R-:W-:Y:S02]  /*c020*/  IMAD.MOV.U32 R130, RZ, RZ, R105 ;  /* 0x000000ffff827224 */ /* 0x000fe400078e0069 */
[----:B------:R-:W-:Y:S02]  /*c030*/  IMAD.MOV.U32 R131, RZ, RZ, R107 ;  /* 0x000000ffff837224 */ /* 0x000fe400078e006b */
[----:B------:R-:W-:Y:S02]  /*c040*/  IMAD.MOV.U32 R137, RZ, RZ, R142 ;  /* 0x000000ffff897224 */ /* 0x000fe400078e008e */
        /* <DEDUP_REMOVED lines=21> */
[----:B------:R-:W-:Y:S01]  /*c1a0*/  IMAD.MOV.U32 R155, RZ, RZ, R46 ;  /* 0x000000ffff9b7224 */ /* 0x000fe200078e002e */
[----:B------:R-:W4:Y:S01]  /*c1b0*/  LDS.128 R124, [R2] ;  /* 0x00000000027c7984 */ /* 0x000f220000000c00 */
[----:B------:R-:W-:Y:S06]  /*c1c0*/  BAR.SYNC.DEFER_BLOCKING 0x0 ;  /* 0x0000000000007b1d */ /* 0x000fec0000010000 */
[----:B------:R-:W-:Y:S02]  /*c1d0*/  STSM.16.M88.4 [R3], R128 ;  /* 0x0000008003007844 */ /* 0x000fe40000000200 */
[----:B------:R-:W-:Y:S06]  /*c1e0*/  BAR.SYNC.DEFER_BLOCKING 0x0 ;  /* 0x0000000000007b1d */ /* 0x000fec0000010000 */
[----:B------:R-:W4:Y:S02]  /*c1f0*/  LDS.128 R104, [R2] ;  /* 0x0000000002687984 */ /* 0x000f240000000c00 */
[----:B------:R-:W-:Y:S06]  /*c200*/  BAR.SYNC.DEFER_BLOCKING 0x0 ;  /* 0x0000000000007b1d */ /* 0x000fec0000010000 */
[----:B------:R5:W-:Y:S02]  /*c210*/  STSM.16.M88.4 [R3], R132 ;  /* 0x0000008403007844 */ /* 0x000be40000000200 */
[----:B------:R-:W-:Y:S01]  /*c220*/  BAR.SYNC.DEFER_BLOCKING 0x0 ;  /* 0x0000000000007b1d */ /* 0x000fe20000010000 */
[----:B-----5:R-:W-:Y:S01]  /*c230*/  IMAD.MOV.U32 R132, RZ, RZ, R141 ;  /* 0x000000ffff847224 */ /* 0x020fe200078e008d */
[----:B------:R-:W-:Y:S01]  /*c240*/  MOV R134, R109 ;  /* 0x0000006d00867202 */ /* 0x000fe20000000f00 */
[----:B------:R-:W-:-:S02]  /*c250*/  IMAD.MOV.U32 R133, RZ, RZ, R143 ;  /* 0x000000ffff857224 */ /* 0x000fc400078e008f */
[----:B------:R-:W-:Y:S02]  /*c260*/  IMAD.MOV.U32 R135, RZ, RZ, R111 ;  /* 0x000000ffff877224 */ /* 0x000fe400078e006f */
[----:B------:R-:W-:Y:S02]  /*c270*/  IMAD.MOV.U32 R141, RZ, RZ, R79 ;  /* 0x000000ffff8d7224 */ /* 0x000fe400078e004f */
[----:B------:R-:W-:Y:S01]  /*c280*/  IMAD.MOV.U32 R143, RZ, RZ, R47 ;  /* 0x000000ffff8f7224 */ /* 0x000fe200078e002f */
[----:B------:R-:W5:Y:S01]  /*c290*/  LDS.128 R72, [R2] ;  /* 0x0000000002487984 */ /* 0x000f620000000c00 */
[----:B------:R-:W-:Y:S06]  /*c2a0*/  BAR.SYNC.DEFER_BLOCKING 0x0 ;  /* 0x0000000000007b1d */ /* 0x000fec0000010000 */
[----:B------:R1:W-:Y:S02]  /*c2b0*/  STSM.16.M88.4 [R3], R136 ;  /* 0x0000008803007844 */ /* 0x0003e40000000200 */
[----:B------:R-:W-:Y:S01]  /*c2c0*/  BAR.SYNC.DEFER_BLOCKING 0x0 ;  /* 0x0000000000007b1d */ /* 0x000fe20000010000 */
[----:B-1----:R-:W-:Y:S01]  /*c2d0*/  MOV R136, R144 ;  /* 0x0000009000887202 */ /* 0x002fe20000000f00 */
[----:B------:R-:W-:Y:S01]  /*c2e0*/  IMAD.MOV.U32 R137, RZ, RZ, R146 ;  /* 0x000000ffff897224 */ /* 0x000fe200078e0092 */
[----:B------:R-:W-:Y:S01]  /*c2f0*/  MOV R146, R116 ;  /* 0x0000007400927202 */ /* 0x000fe20000000f00 */
[----:B------:R-:W-:-:S02]  /*c300*/  IMAD.MOV.U32 R138, RZ, RZ, R112 ;  /* 0x000000ffff8a7224 */ /* 0x000fc400078e0070 */
[----:B------:R-:W-:Y:S02]  /*c310*/  IMAD.MOV.U32 R139, RZ, RZ, R114 ;  /* 0x000000ffff8b7224 */ /* 0x000fe400078e0072 */
[----:B------:R-:W-:Y:S02]  /*c320*/  IMAD.MOV.U32 R144, RZ, RZ, R148 ;  /* 0x000000ffff907224 */ /* 0x000fe400078e0094 */
[----:B------:R-:W-:Y:S01]  /*c330*/  IMAD.MOV.U32 R148, RZ, RZ, R85 ;  /* 0x000000ffff947224 */ /* 0x000fe200078e0055 */
[----:B------:R-:W1:Y:S01]  /*c340*/  LDS.128 R40, [R2] ;  /* 0x0000000002287984 */ /* 0x000e620000000c00 */
[----:B------:R-:W-:Y:S06]  /*c350*/  BAR.SYNC.DEFER_BLOCKING 0x0 ;  /* 0x0000000000007b1d */ /* 0x000fec0000010000 */
[----:B------:R2:W-:Y:S02]  /*c360*/  STSM.16.M88.4 [R3], R152 ;  /* 0x0000009803007844 */ /* 0x0005e40000000200 */
[----:B------:R-:W-:Y:S01]  /*c370*/  BAR.SYNC.DEFER_BLOCKING 0x0 ;  /* 0x0000000000007b1d */ /* 0x000fe20000010000 */
[----:B--2---:R-:W-:Y:S01]  /*c380*/  IMAD.MOV.U32 R152, RZ, RZ, R80 ;  /* 0x000000ffff987224 */ /* 0x004fe200078e0050 */
[----:B------:R-:W-:Y:S01]  /*c390*/  MOV R154, R48 ;  /* 0x00000030009a7202 */ /* 0x000fe20000000f00 */
[----:B------:R-:W-:-:S02]  /*c3a0*/  IMAD.MOV.U32 R153, RZ, RZ, R82 ;  /* 0x000000ffff997224 */ /* 0x000fc400078e0052 */
[----:B------:R-:W-:Y:S01]  /*c3b0*/  IMAD.MOV.U32 R155, RZ, RZ, R50 ;  /* 0x000000ffff9b7224 */ /* 0x000fe200078e0032 */
[----:B------:R-:W2:Y:S02]  /*c3c0*/  LDS.128 R128, [R2] ;  /* 0x0000000002807984 */ /* 0x000ea40000000c00 */
[----:B------:R-:W-:Y:S06]  /*c3d0*/  BAR.SYNC.DEFER_BLOCKING 0x0 ;  /* 0x0000000000007b1d */ /* 0x000fec0000010000 */
[----:B------:R-:W-:Y:S02]  /*c3e0*/  STSM.16.M88.4 [R3], R132 ;  /* 0x0000008403007844 */ /* 0x000fe40000000200 */
[----:B------:R-:W-:Y:S06]  /*c3f0*/  BAR.SYNC.DEFER_BLOCKING 0x0 ;  /* 0x0000000000007b1d */ /* 0x000fec0000010000 */
[----:B------:R-:W2:Y:S02]  /*c400*/  LDS.128 R108, [R2] ;  /* 0x00000000026c7984 */ /* 0x000ea40000000c00 */
[----:B------:R-:W-:Y:S06]  /*c410*/  BAR.SYNC.DEFER_BLOCKING 0x0 ;  /* 0x0000000000007b1d */ /* 0x000fec0000010000 */
[----:B------:R3:W-:Y:S02]  /*c420*/  STSM.16.M88.4 [R3], R140 ;  /* 0x0000008c03007844 */ /* 0x0007e40000000200 */
[----:B------:R-:W-:Y:S01]  /*c430*/  BAR.SYNC.DEFER_BLOCKING 0x0 ;  /* 0x0000000000007b1d */ /* 0x000fe20000010000 */
[----:B---3--:R-:W-:-:S02]  /*c440*/  IMAD.MOV.U32 R142, RZ, RZ, R113 ;  /* 0x000000ffff8e7224 */ /* 0x008fc400078e0071 */
[----:B------:R-:W-:Y:S02]  /*c450*/  IMAD.MOV.U32 R143, RZ, RZ, R115 ;  /* 0x000000ffff8f7224 */ /* 0x000fe400078e0073 */
[----:B------:R-:W-:Y:S02]  /*c460*/  IMAD.MOV.U32 R140, RZ, RZ, R145 ;  /* 0x000000ffff8c7224 */ /* 0x000fe400078e0091 */
[----:B------:R-:W-:Y:S02]  /*c470*/  IMAD.MOV.U32 R141, RZ, RZ, R147 ;  /* 0x000000ffff8d7224 */ /* 0x000fe400078e0093 */
[----:B------:R-:W-:Y:S02]  /*c480*/  IMAD.MOV.U32 R145, RZ, RZ, R150 ;  /* 0x000000ffff917224 */ /* 0x000fe400078e0096 */
[----:B------:R-:W-:Y:S01]  /*c490*/  IMAD.MOV.U32 R147, RZ, RZ, R118 ;  /* 0x000000ffff937224 */ /* 0x000fe200078e0076 */
[----:B------:R-:W3:Y:S01]  /*c4a0*/  LDS.128 R76, [R2] ;  /* 0x00000000024c7984 */ /* 0x000ee20000000c00 */
[----:B------:R-:W-:Y:S01]  /*c4b0*/  IMAD.MOV.U32 R150, RZ, RZ, R53 ;  /* 0x000000ffff967224 */ /* 0x000fe200078e0035 */
        /* <DEDUP_REMOVED lines=21> */
[----:B------:R1:W-:Y:S02]  /*c610*/  STSM.16.M88.4 [R3], R136 ;  /* 0x0000008803007844 */ /* 0x0003e40000000200 */
[----:B------:R-:W-:Y:S01]  /*c620*/  BAR.SYNC.DEFER_BLOCKING 0x0 ;  /* 0x0000000000007b1d */ /* 0x000fe20000010000 */
[----:B-1----:R-:W-:-:S04]  /*c630*/  LEA R136, P6, R4, UR4, 0x2 ;  /* 0x0000000404887c11 */ /* 0x002fc8000f8c10ff */
[----:B------:R-:W-:Y:S01]  /*c640*/  LEA.HI.X.SX32 R137, R4, UR5, 0x2, P6 ;  /* 0x0000000504897c11 */ /* 0x000fe2000b0f16ff */
[----:B------:R-:W-:Y:S01]  /*c650*/  VIADD R4, R0, 0x4 ;  /* 0x0000000400047836 */ /* 0x000fe20000000000 */
[----:B------:R-:W-:Y:S01]  /*c660*/  LEA R138, P6, R6, UR4, 0x2 ;  /* 0x00000004068a7c11 */ /* 0x000fe2000f8c10ff */
[----:B------:R-:W-:-:S03]  /*c670*/  ULDC UR4, c[0x0][0x248] ;  /* 0x0000920000047ab9 */ /* 0x000fc60000000800 */
[----:B------:R-:W-:Y:S01]  /*c680*/  LEA.HI.X.SX32 R139, R6, UR5, 0x2, P6 ;  /* 0x00000005068b7c11 */ /* 0x000fe2000b0f16ff */
[----:B------:R-:W1:Y:S01]  /*c690*/  LDS.128 R80, [R2] ;  /* 0x0000000002507984 */ /* 0x000e620000000c00 */
[----:B------:R-:W-:Y:S01]  /*c6a0*/  BAR.SYNC.DEFER_BLOCKING 0x0 ;  /* 0x0000000000007b1d */ /* 0x000fe20000010000 */
[-C--:B------:R-:W-:Y:S02]  /*c6b0*/  ISETP.LT.AND P6, PT, R5, R188.reuse, !P3 ;  /* 0x000000bc0500720c */ /* 0x080fe40005fc1270 */
[----:B------:R-:W-:-:S03]  /*c6c0*/  ISETP.LT.AND P3, PT, R7, R188, !P3 ;  /* 0x000000bc0700720c */ /* 0x000fc60005f61270 */
[----:B------:R2:W-:Y:S02]  /*c6d0*/  STSM.16.M88.4 [R3], R144 ;  /* 0x0000009003007844 */ /* 0x0005e40000000200 */
[----:B------:R-:W-:Y:S01]  /*c6e0*/  BAR.SYNC.DEFER_BLOCKING 0x0 ;  /* 0x0000000000007b1d */ /* 0x000fe20000010000 */
[----:B--2---:R-:W-:Y:S02]  /*c6f0*/  IMAD.MOV.U32 R146, RZ, RZ, R117 ;  /* 0x000000ffff927224 */ /* 0x004fe400078e0075 */
[----:B------:R-:W-:Y:S02]  /*c700*/  IMAD.MOV.U32 R147, RZ, RZ, R119 ;  /* 0x000000ffff937224 */ /* 0x000fe400078e0077 */
[----:B------:R-:W-:Y:S01]  /*c710*/  IMAD.MOV.U32 R144, RZ, RZ, R149 ;  /* 0x000000ffff907224 */ /* 0x000fe200078e0095 */
[----:B------:R-:W-:Y:S01]  /*c720*/  MOV R149, R87 ;  /* 0x0000005700957202 */ /* 0x000fe20000000f00 */
[----:B------:R-:W-:Y:S02]  /*c730*/  IMAD.MOV.U32 R145, RZ, RZ, R151 ;  /* 0x000000ffff917224 */ /* 0x000fe400078e0097 */
[----:B------:R-:W-:Y:S01]  /*c740*/  IMAD.MOV.U32 R151, RZ, RZ, R55 ;  /* 0x000000ffff977224 */ /* 0x000fe200078e0037 */
[----:B------:R-:W2:Y:S01]  /*c750*/  LDS.128 R48, [R2] ;  /* 0x0000000002307984 */ /* 0x000ea20000000c00 */
[----:B------:R-:W-:Y:S06]  /*c760*/  BAR.SYNC.DEFER_BLOCKING 0x0 ;  /* 0x0000000000007b1d */ /* 0x000fec0000010000 */
[----:B------:R3:W-:Y:S02]  /*c770*/  STSM.16.M88.4 [R3], R140 ;  /* 0x0000008c03007844 */ /* 0x0007e40000000200 */
[----:B------:R-:W-:Y:S01]  /*c780*/  BAR.SYNC.DEFER_BLOCKING 0x0 ;  /* 0x0000000000007b1d */ /* 0x000fe20000010000 */
[----:B---3--:R-:W-:-:S04]  /*c790*/  IMAD R141, R0, UR4, RZ ;  /* 0x00000004008d7c24 */ /* 0x008fc8000f8e02ff */
[----:B------:R-:W-:-:S04]  /*c7a0*/  IMAD.WIDE R84, R141, 0x4, R136 ;  /* 0x000000048d547825 */ /* 0x000fc800078e0288 */
[C---:B------:R-:W-:Y:S01]  /*c7b0*/  IMAD.WIDE R86, R141.reuse, 0x4, R138 ;  /* 0x000000048d567825 */ /* 0x040fe200078e028a */
[----:B------:R-:W3:Y:S01]  /*c7c0*/  LDS.128 R116, [R2] ;  /* 0x0000000002747984 */ /* 0x000ee20000000c00 */
[----:B------:R-:W-:Y:S06]  /*c7d0*/  BAR.SYNC.DEFER_BLOCKING 0x0 ;  /* 0x0000000000007b1d */ /* 0x000fec0000010000 */
[----:B------:R4:W-:Y:S02]  /*c7e0*/  STSM.16.M88.4 [R3], R144 ;  /* 0x0000009003007844 */ /* 0x0009e40000000200 */
[----:B------:R-:W-:Y:S01]  /*c7f0*/  BAR.SYNC.DEFER_BLOCKING 0x0 ;  /* 0x0000000000007b1d */ /* 0x000fe20000010000 */
[----:B----4-:R-:W-:-:S04]  /*c800*/  VIADD R145, R141, UR4 ;  /* 0x000000048d917c36 */ /* 0x010fc80008000000 */
[----:B------:R-:W-:-:S04]  /*c810*/  IMAD.WIDE R140, R145, 0x4, R136 ;  /* 0x00000004918c7825 */ /* 0x000fc800078e0288 */
[C---:B------:R-:W-:Y:S01]  /*c820*/  IMAD.WIDE R142, R145.reuse, 0x4, R138 ;  /* 0x00000004918e7825 */ /* 0x040fe200078e028a */
[----:B------:R-:W4:Y:S03]  /*c830*/  LDS.128 R52, [R2] ;  /* 0x0000000002347984 */ /* 0x000f260000000c00 */
[----:B------:R-:W-:Y:S01]  /*c840*/  VIADD R145, R145, UR4 ;  /* 0x0000000491917c36 */ /* 0x000fe20008000000 */
[----:B------:R-:W-:Y:S06]  /*c850*/  BAR.SYNC.DEFER_BLOCKING 0x0 ;  /* 0x0000000000007b1d */ /* 0x000fec0000010000 */
[----:B------:R-:W-:Y:S02]  /*c860*/  STSM.16.M88.4 [R3], R148 ;  /* 0x0000009403007844 */ /* 0x000fe40000000200 */
[----:B------:R-:W-:Y:S06]  /*c870*/  BAR.SYNC.DEFER_BLOCKING 0x0 ;  /* 0x0000000000007b1d */ /* 0x000fec0000010000 */
[----:B------:R5:W-:Y:S01]  /*c880*/  @P2 STG.E desc[UR16][R84.64], R8 ;  /* 0x0000000854002986 */ /* 0x000be2000c101910 */
[----:B------:R-:W-:-:S02]  /*c890*/  ISETP.GE.AND P2, PT, R4, R189, PT ;  /* 0x000000bd0400720c */ /* 0x000fc40003f46270 */
[----:B------:R-:W-:Y:S01]  /*c8a0*/  IADD3 R4, R0, 0x5, RZ ;  /* 0x0000000500047810 */ /* 0x000fe20007ffe0ff */
[----:B------:R1:W-:Y:S01]  /*c8b0*/  @P5 STG.E desc[UR16][R86.64], R12 ;  /* 0x0000000c56005986 */ /* 0x0003e2000c101910 */
[-C--:B------:R-:W-:Y:S02]  /*c8c0*/  ISETP.LT.AND P5, PT, R5, R188.reuse, !P1 ;  /* 0x000000bc0500720c */ /* 0x080fe40004fa1270 */
[-C--:B------:R-:W-:Y:S01]  /*c8d0*/  ISETP.LT.AND P1, PT, R7, R188.reuse, !P1 ;  /* 0x000000bc0700720c */ /* 0x080fe20004f21270 */
[----:B------:R2:W-:Y:S01]  /*c8e0*/  @P6 STG.E desc[UR16][R140.64], R24 ;  /* 0x000000188c006986 */ /* 0x0005e2000c101910 */
[-C--:B------:R-:W-:Y:S02]  /*c8f0*/  ISETP.LT.AND P6, PT, R5, R188.reuse, !P4 ;  /* 0x000000bc0500720c */ /* 0x080fe400067c1270 */
[----:B------:R-:W-:Y:S01]  /*c900*/  ISETP.LT.AND P4, PT, R7, R188, !P4 ;  /* 0x000000bc0700720c */ /* 0x000fe20006781270 */
[----:B-----5:R-:W-:Y:S01]  /*c910*/  IMAD.WIDE R84, R145, 0x4, R136 ;  /* 0x0000000491547825 */ /* 0x020fe200078e0288 */
[----:B------:R5:W-:Y:S01]  /*c920*/  @P3 STG.E desc[UR16][R142.64], R20 ;  /* 0x000000148e003986 */ /* 0x000be2000c101910 */
[----:B------:R-:W-:-:S02]  /*c930*/  ISETP.GE.AND P3, PT, R4, R189, PT ;  /* 0x000000bd0400720c */ /* 0x000fc40003f66270 */
[----:B-1----:R-:W-:Y:S02]  /*c940*/  IMAD.WIDE R86, R145, 0x4, R138 ;  /* 0x0000000491567825 */ /* 0x002fe400078e028a */
[----:B------:R1:W-:Y:S01]  /*c950*/  @P5 STG.E desc[UR16][R84.64], R9 ;  /* 0x0000000954005986 */ /* 0x0003e2000c101910 */
[-C--:B------:R-:W-:Y:S01]  /*c960*/  ISETP.LT.AND P5, PT, R5, R188.reuse, !P2 ;  /* 0x000000bc0500720c */ /* 0x080fe200057a1270 */
[----:B------:R-:W-:Y:S01]  /*c970*/  VIADD R145, R145, UR4 ;  /* 0x0000000491917c36 */ /* 0x000fe20008000000 */
[----:B------:R-:W-:Y:S01]  /*c980*/  ISETP.LT.AND P2, PT, R7, R188, !P2 ;  /* 0x000000bc0700720c */ /* 0x000fe20005741270 */
[----:B------:R3:W-:Y:S01]  /*c990*/  @P1 STG.E desc[UR16][R86.64], R13 ;  /* 0x0000000d56001986 */ /* 0x0007e2000c101910 */
[----:B------:R-:W-:Y:S02]  /*c9a0*/  VIADD R4, R0, 0x6 ;  /* 0x0000000600047836 */ /* 0x000fe40000000000 */
[----:B--2---:R-:W-:-:S03]  /*c9b0*/  IMAD.WIDE R140, R145, 0x4, R136 ;  /* 0x00000004918c7825 */ /* 0x004fc600078e0288 */
[----:B------:R-:W-:Y:S01]  /*c9c0*/  ISETP.GE.AND P1, PT, R4, R189, PT ;  /* 0x000000bd0400720c */ /* 0x000fe20003f26270 */
[----:B-----5:R-:W-:Y:S01]  /*c9d0*/  IMAD.WIDE R142, R145, 0x4, R138 ;  /* 0x00000004918e7825 */ /* 0x020fe200078e028a */
[----:B------:R-:W-:Y:S01]  /*c9e0*/  @P6 STG.E desc[UR16][R140.64], R25 ;  /* 0x000000198c006986 */ /* 0x000fe2000c101910 */
[-C--:B------:R-:W-:Y:S02]  /*c9f0*/  ISETP.LT.AND P6, PT, R5, R188.reuse, !P3 ;  /* 0x000000bc0500720c */ /* 0x080fe40005fc1270 */
[----:B------:R-:W-:Y:S01]  /*ca00*/  VIADD R145, R145, UR4 ;  /* 0x0000000491917c36 */ /* 0x000fe20008000000 */
[----:B------:R2:W-:Y:S01]  /*ca10*/  @P4 STG.E desc[UR16][R142.64], R21 ;  /* 0x000000158e004986 */ /* 0x0005e2000c101910 */
[----:B------:R-:W-:Y:S01]  /*ca20*/  VIADD R4, R0, 0x7 ;  /* 0x0000000700047836 */ /* 0x000fe20000000000 */
[----:B------:R-:W-:Y:S01]  /*ca30*/  ISETP.LT.AND P3, PT, R7, R188, !P3 ;  /* 0x000000bc0700720c */ /* 0x000fe20005f61270 */
[----:B-1----:R-:W-:-:S03]  /*ca40*/  IMAD.WIDE R8, R145, 0x4, R136 ;  /* 0x0000000491087825 */ /* 0x002fc600078e0288 */
[----:B------:R-:W-:Y:S01]  /*ca50*/  ISETP.GE.AND P4, PT, R4, R189, PT ;  /* 0x000000bd0400720c */ /* 0x000fe20003f86270 */
[----:B---3--:R-:W-:Y:S01]  /*ca60*/  IMAD.WIDE R12, R145, 0x4, R138 ;  /* 0x00000004910c7825 */ /* 0x008fe200078e028a */
[----:B------:R1:W-:Y:S01]  /*ca70*/  @P5 STG.E desc[UR16][R8.64], R10 ;  /* 0x0000000a08005986 */ /* 0x0003e2000c101910 */
[-C--:B------:R-:W-:Y:S02]  /*ca80*/  ISETP.LT.AND P5, PT, R5, R188.reuse, !P1 ;  /* 0x000000bc0500720c */ /* 0x080fe40004fa1270 */
[----:B------:R-:W-:Y:S01]  /*ca90*/  VIADD R145, R145, UR4 ;  /* 0x0000000491917c36 */ /* 0x000fe20008000000 */
[----:B------:R3:W-:Y:S01]  /*caa0*/  @P2 STG.E desc[UR16][R12.64], R14 ;  /* 0x0000000e0c002986 */ /* 0x0007e2000c101910 */
[----:B------:R-:W-:Y:S02]  /*cab0*/  ISETP.LT.AND P1, PT, R7, R188, !P1 ;  /* 0x000000bc0700720c */ /* 0x000fe40004f21270 */
[----:B--2---:R-:W-:Y:S01]  /*cac0*/  IMAD.WIDE R20, R145, 0x4, R136 ;  /* 0x0000000491147825 */ /* 0x004fe200078e0288 */
[----:B------:R-:W-:-:S03]  /*cad0*/  IADD3 R4, R0, 0x8, RZ ;  /* 0x0000000800047810 */ /* 0x000fc60007ffe0ff */
[----:B------:R-:W-:Y:S01]  /*cae0*/  IMAD.WIDE R24, R145, 0x4, R138 ;  /* 0x0000000491187825 */ /* 0x000fe200078e028a */
[----:B------:R2:W-:Y:S01]  /*caf0*/  @P6 STG.E desc[UR16][R20.64], R26 ;  /* 0x0000001a14006986 */ /* 0x0005e2000c101910 */
[-C--:B------:R-:W-:Y:S02]  /*cb00*/  ISETP.LT.AND P6, PT, R5, R188.reuse, !P4 ;  /* 0x000000bc0500720c */ /* 0x080fe400067c1270 */
[----:B------:R-:W-:Y:S01]  /*cb10*/  VIADD R145, R145, UR4 ;  /* 0x0000000491917c36 */ /* 0x000fe20008000000 */
[-C--:B------:R-:W-:Y:S01]  /*cb20*/  ISETP.GE.AND P2, PT, R4, R189.reuse, PT ;  /* 0x000000bd0400720c */ /* 0x080fe20003f46270 */
[----:B------:R-:W-:Y:S01]  /*cb30*/  VIADD R4, R0, 0x9 ;  /* 0x0000000900047836 */ /* 0x000fe20000000000 */
[----:B------:R5:W-:Y:S01]  /*cb40*/  @P3 STG.E desc[UR16][R24.64], R22 ;  /* 0x0000001618003986 */ /* 0x000be2000c101910 */
[----:B-1----:R-:W-:Y:S01]  /*cb50*/  IMAD.WIDE R8, R145, 0x4, R136 ;  /* 0x0000000491087825 */ /* 0x002fe200078e0288 */
[-C--:B------:R-:W-:Y:S02]  /*cb60*/  ISETP.LT.AND P4, PT, R7, R188.reuse, !P4 ;  /* 0x000000bc0700720c */ /* 0x080fe40006781270 */
[----:B------:R-:W-:Y:S01]  /*cb70*/  ISETP.GE.AND P3, PT, R4, R189, PT ;  /* 0x000000bd0400720c */ /* 0x000fe20003f66270 */
[----:B---3--:R-:W-:Y:S01]  /*cb80*/  IMAD.WIDE R12, R145, 0x4, R138 ;  /* 0x00000004910c7825 */ /* 0x008fe200078e028a */
[----:B------:R1:W-:Y:S01]  /*cb90*/  @P5 STG.E desc[UR16][R8.64], R11 ;  /* 0x0000000b08005986 */ /* 0x0003e2000c101910 */
[----:B------:R-:W-:-:S02]  /*cba0*/  ISETP.LT.AND P5, PT, R5, R188, !P2 ;  /* 0x000000bc0500720c */ /* 0x000fc400057a1270 */
[----:B------:R-:W-:Y:S01]  /*cbb0*/  VIADD R145, R145, UR4 ;  /* 0x0000000491917c36 */ /* 0x000fe20008000000 */
[----:B------:R3:W-:Y:S01]  /*cbc0*/  @P1 STG.E desc[UR16][R12.64], R15 ;  /* 0x0000000f0c001986 */ /* 0x0007e2000c101910 */
[----:B------:R-:W-:Y:S01]  /*cbd0*/  ISETP.LT.AND P2, PT, R7, R188, !P2 ;  /* 0x000000bc0700720c */ /* 0x000fe20005741270 */
[----:B------:R-:W-:Y:S02]  /*cbe0*/  VIADD R4, R0, 0xa ;  /* 0x0000000a00047836 */ /* 0x000fe40000000000 */
[----:B--2---:R-:W-:-:S03]  /*cbf0*/  IMAD.WIDE R20, R145, 0x4, R136 ;  /* 0x0000000491147825 */ /* 0x004fc600078e0288 */
[-C--:B------:R-:W-:Y:S01]  /*cc00*/  ISETP.GE.AND P1, PT, R4, R189.reuse, PT ;  /* 0x000000bd0400720c */ /* 0x080fe20003f26270 */
[----:B-----5:R-:W-:Y:S01]  /*cc10*/  IMAD.WIDE R24, R145, 0x4, R138 ;  /* 0x0000000491187825 */ /* 0x020fe200078e028a */
[----:B------:R-:W-:Y:S01]  /*cc20*/  @P6 STG.E desc[UR16][R20.64], R27 ;  /* 0x0000001b14006986 */ /* 0x000fe2000c101910 */
[-C--:B------:R-:W-:Y:S02]  /*cc30*/  ISETP.LT.AND P6, PT, R5, R188.reuse, !P3 ;  /* 0x000000bc0500720c */ /* 0x080fe40005fc1270 */
[----:B------:R-:W-:Y:S01]  /*cc40*/  VIADD R145, R145, UR4 ;  /* 0x0000000491917c36 */ /* 0x000fe20008000000 */
[----:B------:R-:W-:Y:S01]  /*cc50*/  IADD3 R4, R0, 0xb, RZ ;  /* 0x0000000b00047810 */ /* 0x000fe20007ffe0ff */
[----:B------:R-:W-:Y:S01]  /*cc60*/  @P4 STG.E desc[UR16][R24.64], R23 ;  /* 0x0000001718004986 */ /* 0x000fe2000c101910 */
[----:B------:R-:W-:Y:S01]  /*cc70*/  ISETP.LT.AND P3, PT, R7, R188, !P3 ;  /* 0x000000bc0700720c */ /* 0x000fe20005f61270 */
[C---:B-1----:R-:W-:Y:S01]  /*cc80*/  IMAD.WIDE R8, R145.reuse, 0x4, R136 ;  /* 0x0000000491087825 */ /* 0x042fe200078e0288 */
[----:B------:R-:W-:Y:S01]  /*cc90*/  ISETP.GE.AND P4, PT, R4, R189, PT ;  /* 0x000000bd0400720c */ /* 0x000fe20003f86270 */
[----:B------:R-:W1:Y:S02]  /*cca0*/  LDS.128 R20, [R2] ;  /* 0x0000000002147984 */ /* 0x000e640000000c00 */
[----:B------:R-:W-:-:S02]  /*ccb0*/  IMAD.WIDE R10, R145, 0x4, R138 ;  /* 0x00000004910a7825 */ /* 0x000fc400078e028a */
[----:B------:R2:W-:Y:S01]  /*ccc0*/  @P5 STG.E desc[UR16][R8.64], R16 ;  /* 0x0000001008005986 */ /* 0x0005e2000c101910 */
[-C--:B------:R-:W-:Y:S01]  /*ccd0*/  ISETP.LT.AND P5, PT, R5, R188.reuse, !P1 ;  /* 0x000000bc0500720c */ /* 0x080fe20004fa1270 */
[----:B------:R-:W-:Y:S01]  /*cce0*/  VIADD R145, R145, UR4 ;  /* 0x0000000491917c36 */ /* 0x000fe20008000000 */
[----:B------:R-:W-:Y:S01]  /*ccf0*/  ISETP.LT.AND P1, PT, R7, R188, !P1 ;  /* 0x000000bc0700720c */ /* 0x000fe20004f21270 */
[----:B------:R5:W-:Y:S01]  /*cd00*/  @P2 STG.E desc[UR16][R10.64], R88 ;  /* 0x000000580a002986 */ /* 0x000be2000c101910 */
[----:B------:R-:W-:Y:S02]  /*cd10*/  VIADD R4, R0, 0xc ;  /* 0x0000000c00047836 */ /* 0x000fe40000000000 */
[----:B---3--:R-:W-:-:S03]  /*cd20*/  IMAD.WIDE R12, R145, 0x4, R136 ;  /* 0x00000004910c7825 */ /* 0x008fc600078e0288 */
[----:B------:R-:W-:Y:S01]  /*cd30*/  ISETP.GE.AND P2, PT, R4, R189, PT ;  /* 0x000000bd0400720c */ /* 0x000fe20003f46270 */
[----:B------:R-:W-:Y:S01]  /*cd40*/  IMAD.WIDE R14, R145, 0x4, R138 ;  /* 0x00000004910e7825 */ /* 0x000fe200078e028a */
[----:B------:R3:W-:Y:S01]  /*cd50*/  @P6 STG.E desc[UR16][R12.64], R60 ;  /* 0x0000003c0c006986 */ /* 0x0007e2000c101910 */
[-C--:B------:R-:W-:Y:S02]  /*cd60*/  ISETP.LT.AND P6, PT, R5, R188.reuse, !P4 ;  /* 0x000000bc0500720c */ /* 0x080fe400067c1270 */
[----:B------:R-:W-:Y:S01]  /*cd70*/  VIADD R145, R145, UR4 ;  /* 0x0000000491917c36 */ /* 0x000fe20008000000 */
[----:B------:R4:W-:Y:S01]  /*cd80*/  @P3 STG.E desc[UR16][R14.64], R56 ;  /* 0x000000380e003986 */ /* 0x0009e2000c101910 */
[----:B------:R-:W-:Y:S01]  /*cd90*/  VIADD R4, R0, 0xd ;  /* 0x0000000d00047836 */ /* 0x000fe20000000000 */
[----:B------:R-:W-:Y:S01]  /*cda0*/  ISETP.LT.AND P4, PT, R7, R188, !P4 ;  /* 0x000000bc0700720c */ /* 0x000fe20006781270 */
[----:B--2---:R-:W-:-:S03]  /*cdb0*/  IMAD.WIDE R8, R145, 0x4, R136 ;  /* 0x0000000491087825 */ /* 0x004fc600078e0288 */
[----:B------:R-:W-:Y:S01]  /*cdc0*/  ISETP.GE.AND P3, PT, R4, R189, PT ;  /* 0x000000bd0400720c */ /* 0x000fe20003f66270 */
[----:B-----5:R-:W-:Y:S01]  /*cdd0*/  IMAD.WIDE R10, R145, 0x4, R138 ;  /* 0x00000004910a7825 */ /* 0x020fe200078e028a */
[----:B------:R2:W-:Y:S01]  /*cde0*/  @P5 STG.E desc[UR16][R8.64], R17 ;  /* 0x0000001108005986 */ /* 0x0005e2000c101910 */
[-C--:B------:R-:W-:Y:S02]  /*cdf0*/  ISETP.LT.AND P5, PT, R5, R188.reuse, !P2 ;  /* 0x000000bc0500720c */ /* 0x080fe400057a1270 */
[----:B------:R-:W-:Y:S01]  /*ce00*/  VIADD R145, R145, UR4 ;  /* 0x0000000491917c36 */ /* 0x000fe20008000000 */
[----:B------:R5:W-:Y:S01]  /*ce10*/  @P1 STG.E desc[UR16][R10.64], R89 ;  /* 0x000000590a001986 */ /* 0x000be2000c101910 */
[----:B------:R-:W-:Y:S02]  /*ce20*/  ISETP.LT.AND P2, PT, R7, R188, !P2 ;  /* 0x000000bc0700720c */ /* 0x000fe40005741270 */
[----:B---3--:R-:W-:Y:S01]  /*ce30*/  IMAD.WIDE R12, R145, 0x4, R136 ;  /* 0x00000004910c7825 */ /* 0x008fe200078e0288 */
[----:B------:R-:W-:-:S03]  /*ce40*/  IADD3 R4, R0, 0xe, RZ ;  /* 0x0000000e00047810 */ /* 0x000fc60007ffe0ff */
[----:B----4-:R-:W-:Y:S01]  /*ce50*/  IMAD.WIDE R14, R145, 0x4, R138 ;  /* 0x00000004910e7825 */ /* 0x010fe200078e028a */
[----:B------:R3:W-:Y:S01]  /*ce60*/  @P6 STG.E desc[UR16][R12.64], R61 ;  /* 0x0000003d0c006986 */ /* 0x0007e2000c101910 */
[-C--:B------:R-:W-:Y:S02]  /*ce70*/  ISETP.LT.AND P6, PT, R5, R188.reuse, !P3 ;  /* 0x000000bc0500720c */ /* 0x080fe40005fc1270 */
[----:B------:R-:W-:Y:S01]  /*ce80*/  VIADD R145, R145, UR4 ;  /* 0x0000000491917c36 */ /* 0x000fe20008000000 */
[-C--:B------:R-:W-:Y:S01]  /*ce90*/  ISETP.GE.AND P1, PT, R4, R189.reuse, PT ;  /* 0x000000bd0400720c */ /* 0x080fe20003f26270 */
[----:B------:R-:W-:Y:S01]  /*cea0*/  VIADD R4, R0, 0xf ;  /* 0x0000000f00047836 */ /* 0x000fe20000000000 */
[----:B------:R4:W-:Y:S01]  /*ceb0*/  @P4 STG.E desc[UR16][R14.64], R57 ;  /* 0x000000390e004986 */ /* 0x0009e2000c101910 */
[----:B--2---:R-:W-:Y:S01]  /*cec0*/  IMAD.WIDE R8, R145, 0x4, R136 ;  /* 0x0000000491087825 */ /* 0x004fe200078e0288 */
[-C--:B------:R-:W-:Y:S02]  /*ced0*/  ISETP.LT.AND P3, PT, R7, R188.reuse, !P3 ;  /* 0x000000bc0700720c */ /* 0x080fe40005f61270 */
[----:B------:R-:W-:Y:S01]  /*cee0*/  ISETP.GE.AND P4, PT, R4, R189, PT ;  /* 0x000000bd0400720c */ /* 0x000fe20003f86270 */
[----:B-----5:R-:W-:Y:S01]  /*cef0*/  IMAD.WIDE R10, R145, 0x4, R138 ;  /* 0x00000004910a7825 */ /* 0x020fe200078e028a */
[----:B------:R2:W-:Y:S01]  /*cf00*/  @P5 STG.E desc[UR16][R8.64], R18 ;  /* 0x0000001208005986 */ /* 0x0005e2000c101910 */
[----:B------:R-:W-:-:S02]  /*cf10*/  ISETP.LT.AND P5, PT, R5, R188, !P1 ;  /* 0x000000bc0500720c */ /* 0x000fc40004fa1270 */
[----:B------:R-:W-:Y:S01]  /*cf20*/  VIADD R145, R145, UR4 ;  /* 0x0000000491917c36 */ /* 0x000fe20008000000 */
[----:B------:R5:W-:Y:S01]  /*cf30*/  @P2 STG.E desc[UR16][R10.64], R90 ;  /* 0x0000005a0a002986 */ /* 0x000be2000c101910 */
[----:B------:R-:W-:Y:S01]  /*cf40*/  ISETP.LT.AND P1, PT, R7, R188, !P1 ;  /* 0x000000bc0700720c */ /* 0x000fe20004f21270 */
[----:B------:R-:W-:Y:S02]  /*cf50*/  VIADD R4, R0, 0x10 ;  /* 0x0000001000047836 */ /* 0x000fe40000000000 */
[----:B---3--:R-:W-:-:S03]  /*cf60*/  IMAD.WIDE R12, R145, 0x4, R136 ;  /* 0x00000004910c7825 */ /* 0x008fc600078e0288 */
[-C--:B------:R-:W-:Y:S01]  /*cf70*/  ISETP.GE.AND P2, PT, R4, R189.reuse, PT ;  /* 0x000000bd0400720c */ /* 0x080fe20003f46270 */
[----:B----4-:R-:W-:Y:S01]  /*cf80*/  IMAD.WIDE R14, R145, 0x4, R138 ;  /* 0x00000004910e7825 */ /* 0x010fe200078e028a */
[----:B------:R3:W-:Y:S01]  /*cf90*/  @P6 STG.E desc[UR16][R12.64], R62 ;  /* 0x0000003e0c006986 */ /* 0x0007e2000c101910 */
[-C--:B------:R-:W-:Y:S02]  /*cfa0*/  ISETP.LT.AND P6, PT, R5, R188.reuse, !P4 ;  /* 0x000000bc0500720c */ /* 0x080fe400067c1270 */
[----:B------:R-:W-:Y:S01]  /*cfb0*/  VIADD R145, R145, UR4 ;  /* 0x0000000491917c36 */ /* 0x000fe20008000000 */
[----:B------:R-:W-:Y:S01]  /*cfc0*/  IADD3 R4, R0, 0x11, RZ ;  /* 0x0000001100047810 */ /* 0x000fe20007ffe0ff */
[----:B------:R4:W-:Y:S01]  /*cfd0*/  @P3 STG.E desc[UR16][R14.64], R58 ;  /* 0x0000003a0e003986 */ /* 0x0009e2000c101910 */
[----:B------:R-:W-:Y:S01]  /*cfe0*/  ISETP.LT.AND P4, PT, R7, R188, !P4 ;  /* 0x000000bc0700720c */ /* 0x000fe20006781270 */
[----:B--2---:R-:W-:Y:S01]  /*cff0*/  IMAD.WIDE R8, R145, 0x4, R136 ;  /* 0x0000000491087825 */ /* 0x004fe200078e0288 */
[----:B------:R-:W-:-:S03]  /*d000*/  ISETP.GE.AND P3, PT, R4, R189, PT ;  /* 0x000000bd0400720c */ /* 0x000fc60003f66270 */
[----:B-----5:R-:W-:Y:S01]  /*d010*/  IMAD.WIDE R10, R145, 0x4, R138 ;  /* 0x00000004910a7825 */ /* 0x020fe200078e028a */
[----:B------:R2:W-:Y:S01]  /*d020*/  @P5 STG.E desc[UR16][R8.64], R19 ;  /* 0x0000001308005986 */ /* 0x0005e2000c101910 */
[-C--:B------:R-:W-:Y:S02]  /*d030*/  ISETP.LT.AND P5, PT, R5, R188.reuse, !P2 ;  /* 0x000000bc0500720c */ /* 0x080fe400057a1270 */
[----:B------:R-:W-:Y:S01]  /*d040*/  VIADD R145, R145, UR4 ;  /* 0x0000000491917c36 */ /* 0x000fe20008000000 */
[----:B------:R5:W-:Y:S01]  /*d050*/  @P1 STG.E desc[UR16][R10.64], R91 ;  /* 0x0000005b0a001986 */ /* 0x000be2000c101910 */
[----:B------:R-:W-:Y:S01]  /*d060*/  VIADD R4, R0, 0x12 ;  /* 0x0000001200047836 */ /* 0x000fe20000000000 */
[----:B------:R-:W-:Y:S01]  /*d070*/  ISETP.LT.AND P2, PT, R7, R188, !P2 ;  /* 0x000000bc0700720c */ /* 0x000fe20005741270 */
[----:B---3--:R-:W-:-:S03]  /*d080*/  IMAD.WIDE R12, R145, 0x4, R136 ;  /* 0x00000004910c7825 */ /* 0x008fc600078e0288 */
[----:B------:R-:W-:Y:S01]  /*d090*/  ISETP.GE.AND P1, PT, R4, R189, PT ;  /* 0x000000bd0400720c */ /* 0x000fe20003f26270 */
[----:B----4-:R-:W-:Y:S01]  /*d0a0*/  IMAD.WIDE R14, R145, 0x4, R138 ;  /* 0x00000004910e7825 */ /* 0x010fe200078e028a */
        /* <DEDUP_REMOVED lines=128> */
[----:B------:R-:W-:Y:S01]  /*d8b0*/  ISETP.LT.AND P4, PT, R7, R188, !P4 ;  /* 0x000000bc0700720c */ /* 0x000fe20006781270 */
[----:B------:R4:W-:Y:S01]  /*d8c0*/  @P3 STG.E desc[UR16][R14.64], R70 ;  /* 0x000000460e003986 */ /* 0x0009e2000c101910 */
[----:B------:R-:W-:Y:S01]  /*d8d0*/  ISETP.GE.AND P2, PT, R4, R189, PT ;  /* 0x000000bd0400720c */ /* 0x000fe20003f46270 */
[----:B--2---:R-:W-:-:S04]  /*d8e0*/  IMAD.WIDE R8, R145, 0x4, R136 ;  /* 0x0000000491087825 */ /* 0x004fc800078e0288 */
[----:B-----5:R-:W-:Y:S01]  /*d8f0*/  IMAD.WIDE R10, R145, 0x4, R138 ;  /* 0x00000004910a7825 */ /* 0x020fe200078e028a */
[----:B------:R2:W-:Y:S01]  /*d900*/  @P5 STG.E desc[UR16][R8.64], R35 ;  /* 0x0000002308005986 */ /* 0x0005e2000c101910 */
[-C--:B------:R-:W-:Y:S02]  /*d910*/  ISETP.LT.AND P5, PT, R5, R188.reuse, !P2 ;  /* 0x000000bc0500720c */ /* 0x080fe400057a1270 */
[----:B------:R-:W-:Y:S01]  /*d920*/  VIADD R145, R145, UR4 ;  /* 0x0000000491917c36 */ /* 0x000fe20008000000 */
[----:B------:R-:W-:Y:S01]  /*d930*/  ISETP.LT.AND P2, PT, R7, R188, !P2 ;  /* 0x000000bc0700720c */ /* 0x000fe20005741270 */
[----:B------:R-:W-:Y:S01]  /*d940*/  VIADD R4, R0, 0x21 ;  /* 0x0000002100047836 */ /* 0x000fe20000000000 */
[----:B------:R5:W-:Y:S01]  /*d950*/  @P1 STG.E desc[UR16][R10.64], R123 ;  /* 0x0000007b0a001986 */ /* 0x000be2000c101910 */
[----:B---3--:R-:W-:-:S03]  /*d960*/  IMAD.WIDE R12, R145, 0x4, R136 ;  /* 0x00000004910c7825 */ /* 0x008fc600078e0288 */
[----:B------:R-:W-:Y:S01]  /*d970*/  ISETP.GE.AND P3, PT, R4, R189, PT ;  /* 0x000000bd0400720c */ /* 0x000fe20003f66270 */
[----:B----4-:R-:W-:Y:S01]  /*d980*/  IMAD.WIDE R14, R145, 0x4, R138 ;  /* 0x00000004910e7825 */ /* 0x010fe200078e028a */
[----:B------:R3:W-:Y:S02]  /*d990*/  @P6 STG.E desc[UR16][R12.64], R103 ;  /* 0x000000670c006986 */ /* 0x0007e4000c101910 */
[-C--:B------:R-:W-:Y:S01]  /*d9a0*/  ISETP.LT.AND P6, PT, R7, R188.reuse, !P3 ;  /* 0x000000bc0700720c */ /* 0x080fe20005fc1270 */
[----:B------:R-:W-:Y:S01]  /*d9b0*/  VIADD R145, R145, UR4 ;  /* 0x0000000491917c36 */ /* 0x000fe20008000000 */
[----:B------:R4:W-:Y:S01]  /*d9c0*/  @P4 STG.E desc[UR16][R14.64], R71 ;  /* 0x000000470e004986 */ /* 0x0009e2000c101910 */
[----:B------:R-:W-:Y:S01]  /*d9d0*/  VIADD R4, R0, 0x22 ;  /* 0x0000002200047836 */ /* 0x000fe20000000000 */
[----:B------:R-:W-:Y:S01]  /*d9e0*/  ISETP.LT.AND P4, PT, R5, R188, !P3 ;  /* 0x000000bc0500720c */ /* 0x000fe20005f81270 */
[----:B--2---:R-:W-:-:S03]  /*d9f0*/  IMAD.WIDE R8, R145, 0x4, R136 ;  /* 0x0000000491087825 */ /* 0x004fc600078e0288 */
[-C--:B------:R-:W-:Y:S01]  /*da00*/  ISETP.GE.AND P1, PT, R4, R189.reuse, PT ;  /* 0x000000bd0400720c */ /* 0x080fe20003f26270 */
[----:B-----5:R-:W-:Y:S01]  /*da10*/  IMAD.WIDE R10, R145, 0x4, R138 ;  /* 0x00000004910a7825 */ /* 0x020fe200078e028a */
[----:B------:R-:W-:Y:S01]  /*da20*/  IADD3 R4, R0, 0x23, RZ ;  /* 0x0000002300047810 */ /* 0x000fe20007ffe0ff */
[----:B------:R2:W-:Y:S01]  /*da30*/  @P5 STG.E desc[UR16][R8.64], R36 ;  /* 0x0000002408005986 */ /* 0x0005e2000c101910 */
[-C--:B------:R-:W-:Y:S01]  /*da40*/  ISETP.LT.AND P5, PT, R7, R188.reuse, !P1 ;  /* 0x000000bc0700720c */ /* 0x080fe20004fa1270 */
[----:B------:R-:W-:Y:S01]  /*da50*/  VIADD R145, R145, UR4 ;  /* 0x0000000491917c36 */ /* 0x000fe20008000000 */
[----:B------:R-:W-:Y:S01]  /*da60*/  ISETP.GE.AND P3, PT, R4, R189, PT ;  /* 0x000000bd0400720c */ /* 0x000fe20003f66270 */
[----:B------:R5:W-:Y:S01]  /*da70*/  @P2 STG.E desc[UR16][R10.64], R124 ;  /* 0x0000007c0a002986 */ /* 0x000be2000c101910 */
[----:B------:R-:W-:Y:S01]  /*da80*/  ISETP.LT.AND P2, PT, R5, R188, !P1 ;  /* 0x000000bc0500720c */ /* 0x000fe20004f41270 */
[----:B---3--:R-:W-:-:S04]  /*da90*/  IMAD.WIDE R12, R145, 0x4, R136 ;  /* 0x00000004910c7825 */ /* 0x008fc800078e0288 */
[----:B----4-:R-:W-:Y:S01]  /*daa0*/  IMAD.WIDE R14, R145, 0x4, R138 ;  /* 0x00000004910e7825 */ /* 0x010fe200078e028a */
[----:B------:R3:W-:Y:S01]  /*dab0*/  @P4 STG.E desc[UR16][R12.64], R104 ;  /* 0x000000680c004986 */ /* 0x0007e2000c101910 */
[-C--:B------:R-:W-:Y:S02]  /*dac0*/  ISETP.LT.AND P4, PT, R5, R188.reuse, !P3 ;  /* 0x000000bc0500720c */ /* 0x080fe40005f81270 */
[----:B------:R-:W-:Y:S01]  /*dad0*/  VIADD R4, R0, 0x24 ;  /* 0x0000002400047836 */ /* 0x000fe20000000000 */
[----:B------:R4:W-:Y:S01]  /*dae0*/  @P6 STG.E desc[UR16][R14.64], R72 ;  /* 0x000000480e006986 */ /* 0x0009e2000c101910 */
[----:B------:R-:W-:Y:S01]  /*daf0*/  VIADD R145, R145, UR4 ;  /* 0x0000000491917c36 */ /* 0x000fe20008000000 */
[----:B------:R-:W-:Y:S02]  /*db00*/  ISETP.LT.AND P6, PT, R7, R188, !P3 ;  /* 0x000000bc0700720c */ /* 0x000fe40005fc1270 */
[----:B------:R-:W-:Y:S01]  /*db10*/  ISETP.GE.AND P1, PT, R4, R189, PT ;  /* 0x000000bd0400720c */ /* 0x000fe20003f26270 */
[----:B--2---:R-:W-:-:S04]  /*db20*/  IMAD.WIDE R8, R145, 0x4, R136 ;  /* 0x0000000491087825 */ /* 0x004fc800078e0288 */
        /* <DEDUP_REMOVED lines=8> */
[-C--:B------:R-:W-:Y:S01]  /*dbb0*/  ISETP.GE.AND P3, PT, R4, R189.reuse, PT ;  /* 0x000000bd0400720c */ /* 0x080fe20003f66270 */
[C---:B----4-:R-:W-:Y:S01]  /*dbc0*/  IMAD.WIDE R14, R145.reuse, 0x4, R138 ;  /* 0x00000004910e7825 */ /* 0x050fe200078e028a */
[----:B------:R3:W-:Y:S01]  /*dbd0*/  @P4 STG.E desc[UR16][R12.64], R105 ;  /* 0x000000690c004986 */ /* 0x0007e2000c101910 */
[----:B------:R-:W-:Y:S02]  /*dbe0*/  IADD3 R4, R0, 0x26, RZ ;  /* 0x0000002600047810 */ /* 0x000fe40007ffe0ff */
[----:B------:R-:W-:Y:S01]  /*dbf0*/  VIADD R145, R145, UR4 ;  /* 0x0000000491917c36 */ /* 0x000fe20008000000 */
[-C--:B------:R-:W-:Y:S01]  /*dc00*/  ISETP.LT.AND P4, PT, R5, R188.reuse, !P3 ;  /* 0x000000bc0500720c */ /* 0x080fe20005f81270 */
        /* <DEDUP_REMOVED lines=148> */
[C---:B-----5:R-:W-:Y:S01]  /*e550*/  IMAD.WIDE R10, R145.reuse, 0x4, R138 ;  /* 0x00000004910a7825 */ /* 0x060fe200078e028a */
[----:B------:R2:W-:Y:S03]  /*e560*/  @P2 STG.E desc[UR16][R8.64], R46 ;  /* 0x0000002e08002986 */ /* 0x0005e6000c101910 */
[----:B------:R-:W-:Y:S01]  /*e570*/  VIADD R145, R145, UR4 ;  /* 0x0000000491917c36 */ /* 0x000fe20008000000 */
[----:B------:R5:W-:Y:S01]  /*e580*/  @P5 STG.E desc[UR16][R10.64], R114 ;  /* 0x000000720a005986 */ /* 0x000be2000c101910 */
[----:B------:R-:W-:Y:S01]  /*e590*/  VIADD R4, R0, 0x37 ;  /* 0x0000003700047836 */ /* 0x000fe20000000000 */
[-C--:B------:R-:W-:Y:S01]  /*e5a0*/  ISETP.LT.AND P5, PT, R5, R188.reuse, !P1 ;  /* 0x000000bc0500720c */ /* 0x080fe20004fa1270 */
[----:B---3--:R-:W-:Y:S01]  /*e5b0*/  IMAD.WIDE R12, R145, 0x4, R136 ;  /* 0x00000004910c7825 */ /* 0x008fe200078e0288 */
[-C--:B------:R-:W-:Y:S02]  /*e5c0*/  ISETP.LT.AND P1, PT, R7, R188.reuse, !P1 ;  /* 0x000000bc0700720c */ /* 0x080fe40004f21270 */
[-C--:B------:R-:W-:Y:S01]  /*e5d0*/  ISETP.GE.AND P3, PT, R4, R189.reuse, PT ;  /* 0x000000bd0400720c */ /* 0x080fe20003f66270 */
[----:B----4-:R-:W-:Y:S01]  /*e5e0*/  IMAD.WIDE R14, R145, 0x4, R138 ;  /* 0x00000004910e7825 */ /* 0x010fe200078e028a */
[----:B------:R-:W-:Y:S01]  /*e5f0*/  IADD3 R4, R0, 0x38, RZ ;  /* 0x0000003800047810 */ /* 0x000fe20007ffe0ff */
[----:B------:R3:W-:Y:S01]  /*e600*/  @P4 STG.E desc[UR16][R12.64], R134 ;  /* 0x000000860c004986 */ /* 0x0007e2000c101910 */
[-C--:B------:R-:W-:Y:S01]  /*e610*/  ISETP.LT.AND P4, PT, R5, R188.reuse, !P3 ;  /* 0x000000bc0500720c */ /* 0x080fe20005f81270 */
[----:B------:R-:W-:Y:S01]  /*e620*/  VIADD R3, R145, UR4 ;  /* 0x0000000491037c36 */ /* 0x000fe20008000000 */
[----:B------:R-:W-:Y:S01]  /*e630*/  ISETP.GE.AND P2, PT, R4, R189, PT ;  /* 0x000000bd0400720c */ /* 0x000fe20003f46270 */
[----:B------:R4:W-:Y:S01]  /*e640*/  @P6 STG.E desc[UR16][R14.64], R82 ;  /* 0x000000520e006986 */ /* 0x0009e2000c101910 */
[----:B------:R-:W-:Y:S01]  /*e650*/  ISETP.LT.AND P6, PT, R7, R188, !P3 ;  /* 0x000000bc0700720c */ /* 0x000fe20005fc1270 */
[----:B------:R-:W-:-:S02]  /*e660*/  VIADD R4, R0, 0x39 ;  /* 0x0000003900047836 */ /* 0x000fc40000000000 */
[C---:B------:R-:W-:Y:S02]  /*e670*/  VIADD R17, R3.reuse, UR4 ;  /* 0x0000000403117c36 */ /* 0x040fe40008000000 */
[----:B--2---:R-:W-:Y:S01]  /*e680*/  IMAD.WIDE R8, R3, 0x4, R136 ;  /* 0x0000000403087825 */ /* 0x004fe200078e0288 */
[----:B------:R-:W-:-:S03]  /*e690*/  ISETP.GE.AND P3, PT, R4, R189, PT ;  /* 0x000000bd0400720c */ /* 0x000fc60003f66270 */
[----:B------:R-:W-:Y:S01]  /*e6a0*/  IMAD.WIDE R2, R3, 0x4, R138 ;  /* 0x0000000403027825 */ /* 0x000fe200078e028a */
[----:B------:R2:W-:Y:S01]  /*e6b0*/  @P5 STG.E desc[UR16][R8.64], R47 ;  /* 0x0000002f08005986 */ /* 0x0005e2000c101910 */
[-C--:B------:R-:W-:Y:S02]  /*e6c0*/  ISETP.LT.AND P5, PT, R5, R188.reuse, !P2 ;  /* 0x000000bc0500720c */ /* 0x080fe400057a1270 */
[----:B-----5:R-:W-:Y:S01]  /*e6d0*/  IMAD.WIDE R10, R17, 0x4, R136 ;  /* 0x00000004110a7825 */ /* 0x020fe200078e0288 */
[----:B------:R5:W-:Y:S01]  /*e6e0*/  @P1 STG.E desc[UR16][R2.64], R115 ;  /* 0x0000007302001986 */ /* 0x000be2000c101910 */
[-C--:B------:R-:W-:Y:S02]  /*e6f0*/  ISETP.LT.AND P2, PT, R7, R188.reuse, !P2 ;  /* 0x000000bc0700720c */ /* 0x080fe40005741270 */
[----:B------:R-:W-:Y:S01]  /*e700*/  VIADD R4, R0, 0x3a ;  /* 0x0000003a00047836 */ /* 0x000fe20000000000 */
[----:B------:R1:W-:Y:S01]  /*e710*/  @P4 STG.E desc[UR16][R10.64], R135 ;  /* 0x000000870a004986 */ /* 0x0003e2000c101910 */
[----:B---3--:R-:W-:Y:S01]  /*e720*/  IMAD.WIDE R12, R17, 0x4, R138 ;  /* 0x00000004110c7825 */ /* 0x008fe200078e028a */
[----:B------:R-:W-:-:S02]  /*e730*/  ISETP.LT.AND P4, PT, R5, R188, !P3 ;  /* 0x000000bc0500720c */ /* 0x000fc40005f81270 */
[-C--:B------:R-:W-:Y:S01]  /*e740*/  ISETP.GE.AND P1, PT, R4, R189.reuse, PT ;  /* 0x000000bd0400720c */ /* 0x080fe20003f26270 */
[----:B------:R-:W-:Y:S01]  /*e750*/  VIADD R17, R17, UR4 ;  /* 0x0000000411117c36 */ /* 0x000fe20008000000 */
[----:B------:R3:W-:Y:S01]  /*e760*/  @P6 STG.E desc[UR16][R12.64], R83 ;  /* 0x000000530c006986 */ /* 0x0007e2000c101910 */
[----:B------:R-:W-:Y:S02]  /*e770*/  IADD3 R4, R0, 0x3b, RZ ;  /* 0x0000003b00047810 */ /* 0x000fe40007ffe0ff */
[----:B------:R-:W-:Y:S01]  /*e780*/  ISETP.LT.AND P6, PT, R7, R188, !P3 ;  /* 0x000000bc0700720c */ /* 0x000fe20005fc1270 */
[C---:B----4-:R-:W-:Y:S01]  /*e790*/  VIADD R15, R17.reuse, UR4 ;  /* 0x00000004110f7c36 */ /* 0x050fe20008000000 */
[----:B------:R-:W-:Y:S01]  /*e7a0*/  ISETP.GE.AND P3, PT, R4, R189, PT ;  /* 0x000000bd0400720c */ /* 0x000fe20003f66270 */
[----:B--2---:R-:W-:-:S04]  /*e7b0*/  IMAD.WIDE R8, R17, 0x4, R136 ;  /* 0x0000000411087825 */ /* 0x004fc800078e0288 */
[----:B-----5:R-:W-:Y:S01]  /*e7c0*/  IMAD.WIDE R2, R17, 0x4, R138 ;  /* 0x0000000411027825 */ /* 0x020fe200078e028a */
[----:B------:R2:W-:Y:S01]  /*e7d0*/  @P5 STG.E desc[UR16][R8.64], R48 ;  /* 0x0000003008005986 */ /* 0x0005e2000c101910 */
[-C--:B------:R-:W-:Y:S02]  /*e7e0*/  ISETP.LT.AND P5, PT, R5, R188.reuse, !P1 ;  /* 0x000000bc0500720c */ /* 0x080fe40004fa1270 */
        /* <DEDUP_REMOVED lines=10> */
[-C--:B------:R-:W-:Y:S01]  /*e890*/  ISETP.LT.AND P3, PT, R7, R188.reuse, !P3 ;  /* 0x000000bc0700720c */ /* 0x080fe20005f61270 */
[----:B------:R-:W-:Y:S01]  /*e8a0*/  VIADD R4, R0, 0x3d ;  /* 0x0000003d00047836 */ /* 0x000fe20000000000 */
[-C--:B------:R-:W-:Y:S01]  /*e8b0*/  ISETP.LT.AND P6, PT, R5, R188.reuse, !P2 ;  /* 0x000000bc0500720c */ /* 0x080fe200057c1270 */
[----:B------:R-:W-:Y:S01]  /*e8c0*/  VIADD R17, R15, UR4 ;  /* 0x000000040f117c36 */ /* 0x000fe20008000000 */
[----:B------:R-:W-:Y:S01]  /*e8d0*/  ISETP.LT.AND P2, PT, R7, R188, !P2 ;  /* 0x000000bc0700720c */ /* 0x000fe20005741270 */
[----:B--2---:R-:W-:-:S03]  /*e8e0*/  IMAD.WIDE R8, R15, 0x4, R136 ;  /* 0x000000040f087825 */ /* 0x004fc600078e0288 */
[----:B------:R-:W-:Y:S01]  /*e8f0*/  IADD3 R19, R17, UR4, RZ ;  /* 0x0000000411137c10 */ /* 0x000fe2000fffe0ff */
[----:B----4-:R-:W-:Y:S01]  /*e900*/  IMAD.WIDE R2, R15, 0x4, R138 ;  /* 0x000000040f027825 */ /* 0x010fe200078e028a */
[----:B------:R2:W-:Y:S01]  /*e910*/  @P5 STG.E desc[UR16][R8.64], R49 ;  /* 0x0000003108005986 */ /* 0x0005e2000c101910 */
[----:B------:R-:W-:Y:S02]  /*e920*/  ISETP.GE.AND P5, PT, R4, R189, PT ;  /* 0x000000bd0400720c */ /* 0x000fe40003fa6270 */
[C---:B-1----:R-:W-:Y:S01]  /*e930*/  IMAD.WIDE R10, R17.reuse, 0x4, R136 ;  /* 0x00000004110a7825 */ /* 0x042fe200078e0288 */
[----:B------:R1:W-:Y:S03]  /*e940*/  @P1 STG.E desc[UR16][R2.64], R117 ;  /* 0x0000007502001986 */ /* 0x0003e6000c101910 */
[----:B------:R-:W-:Y:S01]  /*e950*/  VIADD R0, R0, 0x3e ;  /* 0x0000003e00007836 */ /* 0x000fe20000000000 */
[----:B------:R-:W-:Y:S01]  /*e960*/  @P4 STG.E desc[UR16][R10.64], R53 ;  /* 0x000000350a004986 */ /* 0x000fe2000c101910 */
[----:B---3--:R-:W-:-:S03]  /*e970*/  IMAD.WIDE R12, R17, 0x4, R138 ;  /* 0x00000004110c7825 */ /* 0x008fc600078e028a */
[----:B------:R-:W-:Y:S01]  /*e980*/  ISETP.GE.AND P1, PT, R0, R189, PT ;  /* 0x000000bd0000720c */ /* 0x000fe20003f26270 */
[----:B------:R-:W-:Y:S01]  /*e990*/  IMAD.WIDE R14, R19, 0x4, R136 ;  /* 0x00000004130e7825 */ /* 0x000fe200078e0288 */
[----:B------:R3:W-:Y:S01]  /*e9a0*/  @P3 STG.E desc[UR16][R12.64], R21 ;  /* 0x000000150c003986 */ /* 0x0007e2000c101910 */
[-C--:B------:R-:W-:Y:S02]  /*e9b0*/  ISETP.LT.AND P3, PT, R5, R188.reuse, !P0 ;  /* 0x000000bc0500720c */ /* 0x080fe40004761270 */
[----:B--2---:R-:W-:Y:S01]  /*e9c0*/  VIADD R9, R19, UR4 ;  /* 0x0000000413097c36 */ /* 0x004fe20008000000 */
[----:B------:R2:W-:Y:S01]  /*e9d0*/  @P6 STG.E desc[UR16][R14.64], R50 ;  /* 0x000000320e006986 */ /* 0x0005e2000c101910 */
[-C--:B------:R-:W-:Y:S01]  /*e9e0*/  ISETP.LT.AND P6, PT, R5, R188.reuse, !P5 ;  /* 0x000000bc0500720c */ /* 0x080fe20006fc1270 */
[----:B-1----:R-:W-:Y:S01]  /*e9f0*/  IMAD.WIDE R2, R19, 0x4, R138 ;  /* 0x0000000413027825 */ /* 0x002fe200078e028a */
[-C--:B------:R-:W-:Y:S02]  /*ea00*/  ISETP.LT.AND P5, PT, R7, R188.reuse, !P5 ;  /* 0x000000bc0700720c */ /* 0x080fe40006fa1270 */
[-C--:B------:R-:W-:Y:S01]  /*ea10*/  ISETP.LT.AND P4, PT, R5, R188.reuse, !P1 ;  /* 0x000000bc0500720c */ /* 0x080fe20004f81270 */
[----:B------:R-:W-:Y:S01]  /*ea20*/  VIADD R17, R9, UR4 ;  /* 0x0000000409117c36 */ /* 0x000fe20008000000 */
[-C--:B------:R-:W-:Y:S01]  /*ea30*/  ISETP.LT.AND P1, PT, R7, R188.reuse, !P1 ;  /* 0x000000bc0700720c */ /* 0x080fe20004f21270 */
[----:B------:R-:W-:Y:S01]  /*ea40*/  IMAD.WIDE R4, R9, 0x4, R136 ;  /* 0x0000000409047825 */ /* 0x000fe200078e0288 */
[----:B------:R-:W-:Y:S01]  /*ea50*/  ISETP.LT.AND P0, PT, R7, R188, !P0 ;  /* 0x000000bc0700720c */ /* 0x000fe20004701270 */
[----:B------:R2:W-:Y:S02]  /*ea60*/  @P2 STG.E desc[UR16][R2.64], R118 ;  /* 0x0000007602002986 */ /* 0x0005e4000c101910 */
[----:B---3--:R-:W-:-:S02]  /*ea70*/  VIADD R13, R17, UR4 ;  /* 0x00000004110d7c36 */ /* 0x008fc40008000000 */
[----:B------:R-:W-:Y:S01]  /*ea80*/  IMAD.WIDE R6, R9, 0x4, R138 ;  /* 0x0000000409067825 */ /* 0x000fe200078e028a */
[----:B------:R2:W-:Y:S03]  /*ea90*/  @P6 STG.E desc[UR16][R4.64], R54 ;  /* 0x0000003604006986 */ /* 0x0005e6000c101910 */
[C---:B------:R-:W-:Y:S01]  /*eaa0*/  IMAD.WIDE R8, R17.reuse, 0x4, R136 ;  /* 0x0000000411087825 */ /* 0x040fe200078e0288 */
[----:B------:R2:W-:Y:S03]  /*eab0*/  @P5 STG.E desc[UR16][R6.64], R22 ;  /* 0x0000001606005986 */ /* 0x0005e6000c101910 */
[----:B------:R-:W-:Y:S01]  /*eac0*/  IMAD.WIDE R10, R17, 0x4, R138 ;  /* 0x00000004110a7825 */ /* 0x000fe200078e028a */
[----:B------:R2:W-:Y:S03]  /*ead0*/  @P4 STG.E desc[UR16][R8.64], R51 ;  /* 0x0000003308004986 */ /* 0x0005e6000c101910 */
[C---:B------:R-:W-:Y:S01]  /*eae0*/  IMAD.WIDE R136, R13.reuse, 0x4, R136 ;  /* 0x000000040d887825 */ /* 0x040fe200078e0288 */
[----:B------:R2:W-:Y:S03]  /*eaf0*/  @P1 STG.E desc[UR16][R10.64], R119 ;  /* 0x000000770a001986 */ /* 0x0005e6000c101910 */
[----:B------:R-:W-:Y:S01]  /*eb00*/  IMAD.WIDE R138, R13, 0x4, R138 ;  /* 0x000000040d8a7825 */ /* 0x000fe200078e028a */
[----:B------:R2:W-:Y:S01]  /*eb10*/  @P3 STG.E desc[UR16][R136.64], R55 ;  /* 0x0000003788003986 */ /* 0x0005e2000c101910 */
[----:B------:R-:W-:Y:S05]  /*eb20*/  @!P0 EXIT ;  /* 0x000000000000894d */ /* 0x000fea0003800000 */
[----:B------:R-:W-:Y:S01]  /*eb30*/  STG.E desc[UR16][R138.64], R23 ;  /* 0x000000178a007986 */ /* 0x000fe2000c101910 */
[----:B------:R-:W-:Y:S05]  /*eb40*/  EXIT ;  /* 0x000000000000794d */ /* 0x000fea0003800000 */
.L_x_2:
[----:B------:R-:W-:-:S00]  /*eb50*/  BRA `(.L_x_2) ;  /* 0xfffffffc00fc7947 */ /* 0x000fc0000383ffff */
[----:B------:R-:W-:-:S00]  /*eb60*/  NOP ;  /* 0x0000000000007918 */ /* 0x000fc00000000000 */
        /* <DEDUP_REMOVED lines=9> */
.L_x_3:


//--------------------- .nv.shared.matmul_kernel  --------------------------
	.section	.nv.shared.matmul_kernel,"aw",@nobits
	.sectionflags	@""
	.align	16
	.zero		1024


//--------------------- .nv.shared.reserved.0     --------------------------
	.section	.nv.shared.reserved.0,"aw",@nobits
	.weak		__nv_reservedSMEM_offset_0_alias
	.size		__nv_reservedSMEM_offset_0_alias, 0, 0
	.other		__nv_reservedSMEM_offset_0_alias,@"STO_CUDA_RESERVED_SHARED STV_DEFAULT"
__nv_reservedSMEM_offset_0_alias:
	.zero		0


//--------------------- .nv.constant0.matmul_kernel --------------------------
	.section	.nv.constant0.matmul_kernel,"a",@progbits
	.sectionflags	@""
	.align	4
.nv.constant0.matmul_kernel:
	.zero		608


//--------------------- SYMBOLS --------------------------

	.type		.nv.reservedSmem.offset0,@object
	.size		.nv.reservedSmem.offset0,0x4
